//
// Generated by NVIDIA NVVM Compiler
//
// Compiler Build ID: CL-36424714
// Cuda compilation tools, release 13.0, V13.0.88
// Based on NVVM 20.0.0
//

.version 9.0
.target sm_100
.address_size 64

	// .globl	_Z14softmax_kernelILi16ELi512EEvRAT__AT0__fS2_
.extern .shared .align 16 .b8 shm[];

.visible .entry _Z14softmax_kernelILi16ELi512EEvRAT__AT0__fS2_(
	.param .u64 .ptr .align 1 _Z14softmax_kernelILi16ELi512EEvRAT__AT0__fS2__param_0,
	.param .u64 .ptr .align 1 _Z14softmax_kernelILi16ELi512EEvRAT__AT0__fS2__param_1
)
{
	.reg .pred 	%p<36>;
	.reg .b32 	%r<174>;
	.reg .b32 	%f<88>;
	.reg .b64 	%rd<84>;

	ld.param.u64 	%rd23, [_Z14softmax_kernelILi16ELi512EEvRAT__AT0__fS2__param_0];
	ld.param.u64 	%rd24, [_Z14softmax_kernelILi16ELi512EEvRAT__AT0__fS2__param_1];
	cvta.to.global.u64 	%rd1, %rd24;
	cvta.to.global.u64 	%rd2, %rd23;
	mov.u32 	%r1, %ctaid.x;
	mov.u32 	%r168, %tid.x;
	setp.gt.u32 	%p1, %r168, 511;
	mul.wide.u32 	%rd25, %r1, 2048;
	add.s64 	%rd3, %rd2, %rd25;
	@%p1 bra 	$L__BB0_2;
	mul.wide.u32 	%rd26, %r168, 4;
	add.s64 	%rd27, %rd3, %rd26;
	ld.global.f32 	%f82, [%rd27];
$L__BB0_2:
	setp.gt.u32 	%p2, %r168, 511;
	@%p2 bra 	$L__BB0_9;
	mov.u32 	%r3, %ntid.x;
	add.s32 	%r84, %r168, %r3;
	max.u32 	%r85, %r84, 512;
	setp.lt.u32 	%p3, %r84, 512;
	selp.u32 	%r86, 1, 0, %p3;
	add.s32 	%r87, %r84, %r86;
	sub.s32 	%r88, %r85, %r87;
	div.u32 	%r89, %r88, %r3;
	add.s32 	%r4, %r89, %r86;
	and.b32  	%r90, %r4, 3;
	setp.eq.s32 	%p4, %r90, 3;
	mov.u32 	%r148, %r168;
	@%p4 bra 	$L__BB0_6;
	mul.wide.u32 	%rd29, %r168, 4;
	add.s64 	%rd30, %rd25, %rd29;
	add.s64 	%rd80, %rd2, %rd30;
	mul.wide.u32 	%rd5, %r3, 4;
	add.s32 	%r91, %r4, 1;
	and.b32  	%r92, %r91, 3;
	neg.s32 	%r146, %r92;
	mov.u32 	%r148, %r168;
$L__BB0_5:
	.pragma "nounroll";
	ld.global.f32 	%f21, [%rd80];
	max.f32 	%f82, %f82, %f21;
	add.s32 	%r148, %r148, %r3;
	add.s64 	%rd80, %rd80, %rd5;
	add.s32 	%r146, %r146, 1;
	setp.ne.s32 	%p5, %r146, 0;
	@%p5 bra 	$L__BB0_5;
$L__BB0_6:
	setp.lt.u32 	%p6, %r4, 3;
	@%p6 bra 	$L__BB0_9;
	shl.b32 	%r93, %r3, 1;
	add.s32 	%r151, %r148, %r93;
	shl.b32 	%r12, %r3, 2;
	mad.lo.s32 	%r150, %r3, 3, %r148;
	add.s32 	%r149, %r3, %r148;
$L__BB0_8:
	mul.wide.u32 	%rd31, %r148, 4;
	add.s64 	%rd32, %rd3, %rd31;
	ld.global.f32 	%f22, [%rd32];
	max.f32 	%f23, %f82, %f22;
	add.s32 	%r94, %r148, %r3;
	mul.wide.u32 	%rd33, %r149, 4;
	add.s64 	%rd34, %rd3, %rd33;
	ld.global.f32 	%f24, [%rd34];
	max.f32 	%f25, %f23, %f24;
	add.s32 	%r95, %r94, %r3;
	mul.wide.u32 	%rd35, %r151, 4;
	add.s64 	%rd36, %rd3, %rd35;
	ld.global.f32 	%f26, [%rd36];
	max.f32 	%f27, %f25, %f26;
	add.s32 	%r96, %r95, %r3;
	mul.wide.u32 	%rd37, %r150, 4;
	add.s64 	%rd38, %rd3, %rd37;
	ld.global.f32 	%f28, [%rd38];
	max.f32 	%f82, %f27, %f28;
	add.s32 	%r148, %r96, %r3;
	add.s32 	%r151, %r151, %r12;
	add.s32 	%r150, %r150, %r12;
	add.s32 	%r149, %r149, %r12;
	setp.lt.u32 	%p7, %r148, 512;
	@%p7 bra 	$L__BB0_8;
$L__BB0_9:
	shl.b32 	%r97, %r168, 2;
	mov.u32 	%r98, shm;
	add.s32 	%r23, %r98, %r97;
	st.shared.f32 	[%r23], %f82;
	bar.sync 	0;
	mov.u32 	%r24, %ntid.x;
	setp.lt.u32 	%p8, %r24, 2;
	mov.u32 	%r155, %r24;
	@%p8 bra 	$L__BB0_10;
	bra.uni 	$L__BB0_24;
$L__BB0_10:
	setp.gt.u32 	%p13, %r168, 511;
	@%p13 bra 	$L__BB0_17;
	ld.shared.f32 	%f10, [shm];
	add.s32 	%r103, %r168, %r24;
	max.u32 	%r104, %r103, 512;
	setp.lt.u32 	%p14, %r103, 512;
	selp.u32 	%r105, 1, 0, %p14;
	add.s32 	%r106, %r103, %r105;
	sub.s32 	%r107, %r104, %r106;
	div.u32 	%r108, %r107, %r24;
	add.s32 	%r25, %r108, %r105;
	and.b32  	%r109, %r25, 3;
	setp.eq.s32 	%p15, %r109, 3;
	mov.u32 	%r159, %r168;
	@%p15 bra 	$L__BB0_14;
	add.s32 	%r110, %r25, 1;
	and.b32  	%r111, %r110, 3;
	mul.wide.u32 	%rd40, %r168, 4;
	add.s64 	%rd81, %rd25, %rd40;
	mul.wide.u32 	%rd9, %r24, 4;
	neg.s32 	%r153, %r111;
	mad.lo.s32 	%r159, %r24, %r111, %r168;
$L__BB0_13:
	.pragma "nounroll";
	add.s64 	%rd41, %rd2, %rd81;
	ld.global.f32 	%f32, [%rd41];
	sub.f32 	%f33, %f32, %f10;
	mul.f32 	%f34, %f33, 0f3FB8AA3B;
	ex2.approx.f32 	%f35, %f34;
	add.s64 	%rd42, %rd1, %rd81;
	st.global.f32 	[%rd42], %f35;
	add.s64 	%rd81, %rd81, %rd9;
	add.s32 	%r153, %r153, 1;
	setp.ne.s32 	%p16, %r153, 0;
	@%p16 bra 	$L__BB0_13;
$L__BB0_14:
	setp.lt.u32 	%p17, %r25, 3;
	@%p17 bra 	$L__BB0_17;
	add.s64 	%rd12, %rd1, %rd25;
	shl.b32 	%r112, %r24, 1;
	add.s32 	%r158, %r159, %r112;
	shl.b32 	%r32, %r24, 2;
	mad.lo.s32 	%r157, %r24, 3, %r159;
	add.s32 	%r156, %r24, %r159;
$L__BB0_16:
	mul.wide.u32 	%rd44, %r159, 4;
	add.s64 	%rd45, %rd3, %rd44;
	ld.global.f32 	%f36, [%rd45];
	sub.f32 	%f37, %f36, %f10;
	mul.f32 	%f38, %f37, 0f3FB8AA3B;
	ex2.approx.f32 	%f39, %f38;
	add.s64 	%rd46, %rd12, %rd44;
	st.global.f32 	[%rd46], %f39;
	add.s32 	%r113, %r159, %r24;
	mul.wide.u32 	%rd47, %r156, 4;
	add.s64 	%rd48, %rd3, %rd47;
	ld.global.f32 	%f40, [%rd48];
	sub.f32 	%f41, %f40, %f10;
	mul.f32 	%f42, %f41, 0f3FB8AA3B;
	ex2.approx.f32 	%f43, %f42;
	add.s64 	%rd49, %rd12, %rd47;
	st.global.f32 	[%rd49], %f43;
	add.s32 	%r114, %r113, %r24;
	mul.wide.u32 	%rd50, %r158, 4;
	add.s64 	%rd51, %rd3, %rd50;
	ld.global.f32 	%f44, [%rd51];
	sub.f32 	%f45, %f44, %f10;
	mul.f32 	%f46, %f45, 0f3FB8AA3B;
	ex2.approx.f32 	%f47, %f46;
	add.s64 	%rd52, %rd12, %rd50;
	st.global.f32 	[%rd52], %f47;
	add.s32 	%r115, %r114, %r24;
	mul.wide.u32 	%rd53, %r157, 4;
	add.s64 	%rd54, %rd3, %rd53;
	ld.global.f32 	%f48, [%rd54];
	sub.f32 	%f49, %f48, %f10;
	mul.f32 	%f50, %f49, 0f3FB8AA3B;
	ex2.approx.f32 	%f51, %f50;
	add.s64 	%rd55, %rd12, %rd53;
	st.global.f32 	[%rd55], %f51;
	add.s32 	%r159, %r115, %r24;
	add.s32 	%r158, %r158, %r32;
	add.s32 	%r157, %r157, %r32;
	add.s32 	%r156, %r156, %r32;
	setp.lt.u32 	%p18, %r159, 512;
	@%p18 bra 	$L__BB0_16;
$L__BB0_17:
	setp.gt.u32 	%p19, %r168, 511;
	bar.sync 	0;
	mov.f32 	%f87, 0f00000000;
	@%p19 bra 	$L__BB0_27;
	add.s32 	%r116, %r168, %r24;
	max.u32 	%r117, %r116, 512;
	setp.lt.u32 	%p20, %r116, 512;
	selp.u32 	%r118, 1, 0, %p20;
	add.s32 	%r119, %r116, %r118;
	sub.s32 	%r120, %r117, %r119;
	div.u32 	%r121, %r120, %r24;
	add.s32 	%r45, %r121, %r118;
	and.b32  	%r122, %r45, 3;
	setp.eq.s32 	%p21, %r122, 3;
	mov.f32 	%f87, 0f00000000;
	mov.u32 	%r162, %r168;
	@%p21 bra 	$L__BB0_21;
	mul.wide.u32 	%rd57, %r168, 4;
	add.s64 	%rd58, %rd25, %rd57;
	add.s64 	%rd82, %rd1, %rd58;
	mul.wide.u32 	%rd14, %r24, 4;
	add.s32 	%r123, %r45, 1;
	and.b32  	%r124, %r123, 3;
	neg.s32 	%r160, %r124;
	mov.f32 	%f87, 0f00000000;
	mov.u32 	%r162, %r168;
$L__BB0_20:
	.pragma "nounroll";
	ld.global.f32 	%f56, [%rd82];
	add.f32 	%f87, %f87, %f56;
	add.s32 	%r162, %r162, %r24;
	add.s64 	%rd82, %rd82, %rd14;
	add.s32 	%r160, %r160, 1;
	setp.ne.s32 	%p22, %r160, 0;
	@%p22 bra 	$L__BB0_20;
$L__BB0_21:
	setp.lt.u32 	%p23, %r45, 3;
	@%p23 bra 	$L__BB0_27;
	add.s64 	%rd17, %rd1, %rd25;
	shl.b32 	%r125, %r24, 1;
	add.s32 	%r165, %r162, %r125;
	shl.b32 	%r53, %r24, 2;
	mad.lo.s32 	%r164, %r24, 3, %r162;
	add.s32 	%r163, %r24, %r162;
$L__BB0_23:
	mul.wide.u32 	%rd60, %r162, 4;
	add.s64 	%rd61, %rd17, %rd60;
	ld.global.f32 	%f57, [%rd61];
	add.f32 	%f58, %f87, %f57;
	add.s32 	%r126, %r162, %r24;
	mul.wide.u32 	%rd62, %r163, 4;
	add.s64 	%rd63, %rd17, %rd62;
	ld.global.f32 	%f59, [%rd63];
	add.f32 	%f60, %f58, %f59;
	add.s32 	%r127, %r126, %r24;
	mul.wide.u32 	%rd64, %r165, 4;
	add.s64 	%rd65, %rd17, %rd64;
	ld.global.f32 	%f61, [%rd65];
	add.f32 	%f62, %f60, %f61;
	add.s32 	%r128, %r127, %r24;
	mul.wide.u32 	%rd66, %r164, 4;
	add.s64 	%rd67, %rd17, %rd66;
	ld.global.f32 	%f63, [%rd67];
	add.f32 	%f87, %f62, %f63;
	add.s32 	%r162, %r128, %r24;
	add.s32 	%r165, %r165, %r53;
	add.s32 	%r164, %r164, %r53;
	add.s32 	%r163, %r163, %r53;
	setp.lt.u32 	%p24, %r162, 512;
	@%p24 bra 	$L__BB0_23;
	bra.uni 	$L__BB0_27;
$L__BB0_24:
	shr.u32 	%r36, %r155, 1;
	setp.ge.u32 	%p9, %r168, %r36;
	add.s32 	%r100, %r36, %r168;
	setp.gt.u32 	%p10, %r100, 511;
	or.pred  	%p11, %p9, %p10;
	@%p11 bra 	$L__BB0_26;
	ld.shared.f32 	%f29, [%r23];
	shl.b32 	%r101, %r36, 2;
	add.s32 	%r102, %r23, %r101;
	ld.shared.f32 	%f30, [%r102];
	max.f32 	%f31, %f29, %f30;
	st.shared.f32 	[%r23], %f31;
$L__BB0_26:
	bar.sync 	0;
	setp.lt.u32 	%p12, %r155, 4;
	mov.u32 	%r155, %r36;
	@%p12 bra 	$L__BB0_10;
	bra.uni 	$L__BB0_24;
$L__BB0_27:
	setp.lt.u32 	%p25, %r24, 2;
	st.shared.f32 	[%r23], %f87;
	bar.sync 	0;
	mov.u32 	%r169, %r24;
	@%p25 bra 	$L__BB0_28;
	bra.uni 	$L__BB0_36;
$L__BB0_28:
	setp.gt.u32 	%p30, %r168, 511;
	@%p30 bra 	$L__BB0_35;
	ld.shared.f32 	%f18, [shm];
	add.s32 	%r133, %r168, %r24;
	max.u32 	%r134, %r133, 512;
	setp.lt.u32 	%p31, %r133, 512;
	selp.u32 	%r135, 1, 0, %p31;
	add.s32 	%r136, %r133, %r135;
	sub.s32 	%r137, %r134, %r136;
	div.u32 	%r138, %r137, %r24;
	add.s32 	%r64, %r138, %r135;
	and.b32  	%r139, %r64, 3;
	setp.eq.s32 	%p32, %r139, 3;
	@%p32 bra 	$L__BB0_32;
	add.s32 	%r140, %r64, 1;
	and.b32  	%r141, %r140, 3;
	mul.wide.u32 	%rd69, %r168, 4;
	add.s64 	%rd70, %rd25, %rd69;
	add.s64 	%rd83, %rd1, %rd70;
	mul.wide.u32 	%rd19, %r24, 4;
	neg.s32 	%r167, %r141;
	mad.lo.s32 	%r168, %r24, %r141, %r168;
$L__BB0_31:
	.pragma "nounroll";
	ld.global.f32 	%f67, [%rd83];
	div.rn.f32 	%f68, %f67, %f18;
	st.global.f32 	[%rd83], %f68;
	add.s64 	%rd83, %rd83, %rd19;
	add.s32 	%r167, %r167, 1;
	setp.ne.s32 	%p33, %r167, 0;
	@%p33 bra 	$L__BB0_31;
$L__BB0_32:
	setp.lt.u32 	%p34, %r64, 3;
	@%p34 bra 	$L__BB0_35;
	add.s64 	%rd22, %rd1, %rd25;
	shl.b32 	%r142, %r24, 1;
	add.s32 	%r172, %r168, %r142;
	shl.b32 	%r71, %r24, 2;
	mad.lo.s32 	%r171, %r24, 3, %r168;
	add.s32 	%r170, %r24, %r168;
$L__BB0_34:
	mul.wide.u32 	%rd72, %r168, 4;
	add.s64 	%rd73, %rd22, %rd72;
	ld.global.f32 	%f69, [%rd73];
	div.rn.f32 	%f70, %f69, %f18;
	st.global.f32 	[%rd73], %f70;
	add.s32 	%r143, %r168, %r24;
	mul.wide.u32 	%rd74, %r170, 4;
	add.s64 	%rd75, %rd22, %rd74;
	ld.global.f32 	%f71, [%rd75];
	div.rn.f32 	%f72, %f71, %f18;
	st.global.f32 	[%rd75], %f72;
	add.s32 	%r144, %r143, %r24;
	mul.wide.u32 	%rd76, %r172, 4;
	add.s64 	%rd77, %rd22, %rd76;
	ld.global.f32 	%f73, [%rd77];
	div.rn.f32 	%f74, %f73, %f18;
	st.global.f32 	[%rd77], %f74;
	add.s32 	%r145, %r144, %r24;
	mul.wide.u32 	%rd78, %r171, 4;
	add.s64 	%rd79, %rd22, %rd78;
	ld.global.f32 	%f75, [%rd79];
	div.rn.f32 	%f76, %f75, %f18;
	st.global.f32 	[%rd79], %f76;
	add.s32 	%r168, %r145, %r24;
	add.s32 	%r172, %r172, %r71;
	add.s32 	%r171, %r171, %r71;
	add.s32 	%r170, %r170, %r71;
	setp.lt.u32 	%p35, %r168, 512;
	@%p35 bra 	$L__BB0_34;
$L__BB0_35:
	ret;
$L__BB0_36:
	shr.u32 	%r75, %r169, 1;
	setp.ge.u32 	%p26, %r168, %r75;
	add.s32 	%r130, %r75, %r168;
	setp.gt.u32 	%p27, %r130, 511;
	or.pred  	%p28, %p26, %p27;
	@%p28 bra 	$L__BB0_38;
	shl.b32 	%r131, %r75, 2;
	add.s32 	%r132, %r23, %r131;
	ld.shared.f32 	%f64, [%r132];
	ld.shared.f32 	%f65, [%r23];
	add.f32 	%f66, %f64, %f65;
	st.shared.f32 	[%r23], %f66;
$L__BB0_38:
	bar.sync 	0;
	setp.lt.u32 	%p29, %r169, 4;
	mov.u32 	%r169, %r75;
	@%p29 bra 	$L__BB0_28;
	bra.uni 	$L__BB0_36;

}


// ===== COMPILED SASS (sm_100) =====

	.target	sm_100

	.elftype	@"ET_EXEC"


//--------------------- .note.nv.tkinfo           --------------------------
	.section	.note.nv.tkinfo,"",@"SHT_NOTE"
	.sectionflags	@"SHF_NOTE_NV_TKINFO"
	.tkinfo
        /*0018*/ 	.word	0x00000002
        /*0030*/ 	.string	""
        /*0030*/ 	.string	"ptxas"
        /*0030*/ 	.string	"Cuda compilation tools, release 13.0, V13.0.88"
        /*0030*/ 	.string	"Build cuda_13.0.r13.0/compiler.36424714_0"
        /*0030*/ 	.string	"-arch sm_100 -m 64 "



//--------------------- .note.nv.cuinfo           --------------------------
	.section	.note.nv.cuinfo,"",@"SHT_NOTE"
	.sectionflags	@"SHF_NOTE_NV_CUINFO"
        /*0018*/ 	.short	0x0002
        /*001a*/ 	.short	0x0064
        /*001c*/ 	.short	0x0082
	.zero		2


//--------------------- .nv.info                  --------------------------
	.section	.nv.info,"",@"SHT_CUDA_INFO"
	.align	4


	//----- nvinfo : EIATTR_REGCOUNT
	.align		4
        /*0000*/ 	.byte	0x04, 0x2f
        /*0002*/ 	.short	(.L_1 - .L_0)
	.align		4
.L_0:
        /*0004*/ 	.word	index@(_Z14softmax_kernelILi16ELi512EEvRAT__AT0__fS2_)
        /*0008*/ 	.word	0x00000020


	//----- nvinfo : EIATTR_FRAME_SIZE
	.align		4
.L_1:
        /*000c*/ 	.byte	0x04, 0x11
        /*000e*/ 	.short	(.L_3 - .L_2)
	.align		4
.L_2:
        /*0010*/ 	.word	index@($__internal_0_$__cuda_sm3x_div_rn_noftz_f32_slowpath)
        /*0014*/ 	.word	0x00000000


	//----- nvinfo : EIATTR_FRAME_SIZE
	.align		4
.L_3:
        /*0018*/ 	.byte	0x04, 0x11
        /*001a*/ 	.short	(.L_5 - .L_4)
	.align		4
.L_4:
        /*001c*/ 	.word	index@(_Z14softmax_kernelILi16ELi512EEvRAT__AT0__fS2_)
        /*0020*/ 	.word	0x00000000


	//----- nvinfo : EIATTR_MIN_STACK_SIZE
	.align		4
.L_5:
        /*0024*/ 	.byte	0x04, 0x12
        /*0026*/ 	.short	(.L_7 - .L_6)
	.align		4
.L_6:
        /*0028*/ 	.word	index@(_Z14softmax_kernelILi16ELi512EEvRAT__AT0__fS2_)
        /*002c*/ 	.word	0x00000000
.L_7:


//--------------------- .nv.compat                --------------------------
	.section	.nv.compat,"",@"SHT_CUDA_COMPAT_INFO"
	.align	4
        /*0000*/ 	.byte	0x02, 0x09, 0x00, 0x00, 0x02, 0x02, 0x01, 0x00, 0x02, 0x05, 0x05, 0x00, 0x03, 0x07, 0x01, 0x01
        /*0010*/ 	.byte	0x02, 0x03, 0x00, 0x00, 0x02, 0x06, 0x01, 0x00, 0x04, 0x0b, 0x08, 0x00, 0x01, 0x00, 0x00, 0x00
        /*0020*/ 	.byte	0x00, 0x00, 0x00, 0x00


//--------------------- .nv.info._Z14softmax_kernelILi16ELi512EEvRAT__AT0__fS2_ --------------------------
	.section	.nv.info._Z14softmax_kernelILi16ELi512EEvRAT__AT0__fS2_,"",@"SHT_CUDA_INFO"
	.sectionflags	@""
	.align	4


	//----- nvinfo : EIATTR_CUDA_API_VERSION
	.align		4
        /*0000*/ 	.byte	0x04, 0x37
        /*0002*/ 	.short	(.L_9 - .L_8)
.L_8:
        /*0004*/ 	.word	0x00000082


	//----- nvinfo : EIATTR_KPARAM_INFO
	.align		4
.L_9:
        /*0008*/ 	.byte	0x04, 0x17
        /*000a*/ 	.short	(.L_11 - .L_10)
.L_10:
        /*000c*/ 	.word	0x00000000
        /*0010*/ 	.short	0x0001
        /*0012*/ 	.short	0x0008
        /*0014*/ 	.byte	0x00, 0xf5, 0x21, 0x00


	//----- nvinfo : EIATTR_KPARAM_INFO
	.align		4
.L_11:
        /*0018*/ 	.byte	0x04, 0x17
        /*001a*/ 	.short	(.L_13 - .L_12)
.L_12:
        /*001c*/ 	.word	0x00000000
        /*0020*/ 	.short	0x0000
        /*0022*/ 	.short	0x0000
        /*0024*/ 	.byte	0x00, 0xf5, 0x21, 0x00


	//----- nvinfo : EIATTR_SPARSE_MMA_MASK
	.align		4
.L_13:
        /*0028*/ 	.byte	0x03, 0x50
        /*002a*/ 	.short	0x0000


	//----- nvinfo : EIATTR_MAXREG_COUNT
	.align		4
        /*002c*/ 	.byte	0x03, 0x1b
        /*002e*/ 	.short	0x00ff


	//----- nvinfo : EIATTR_NUM_BARRIERS
	.align		4
        /*0030*/ 	.byte	0x02, 0x4c
        /*0032*/ 	.byte	0x01
	.zero		1


	//----- nvinfo : EIATTR_MERCURY_ISA_VERSION
	.align		4
        /*0034*/ 	.byte	0x03, 0x5f
        /*0036*/ 	.short	0x0101


	//----- nvinfo : EIATTR_VRC_CTA_INIT_COUNT
	.align		4
        /*0038*/ 	.byte	0x02, 0x4a
	.zero		1
	.zero		1


	//----- nvinfo : EIATTR_EXIT_INSTR_OFFSETS
	.align		4
        /*003c*/ 	.byte	0x04, 0x1c
        /*003e*/ 	.short	(.L_15 - .L_14)


	//   ....[0]....
.L_14:
        /*0040*/ 	.word	0x00001460


	//   ....[1]....
        /*0044*/ 	.word	0x00001860


	//   ....[2]....
        /*0048*/ 	.word	0x00001d60


	//----- nvinfo : EIATTR_CRS_STACK_SIZE
	.align		4
.L_15:
        /*004c*/ 	.byte	0x04, 0x1e
        /*004e*/ 	.short	(.L_17 - .L_16)
.L_16:
        /*0050*/ 	.word	0x00000000


	//----- nvinfo : EIATTR_CBANK_PARAM_SIZE
	.align		4
.L_17:
        /*0054*/ 	.byte	0x03, 0x19
        /*0056*/ 	.short	0x0010


	//----- nvinfo : EIATTR_PARAM_CBANK
	.align		4
        /*0058*/ 	.byte	0x04, 0x0a
        /*005a*/ 	.short	(.L_19 - .L_18)
	.align		4
.L_18:
        /*005c*/ 	.word	index@(.nv.constant0._Z14softmax_kernelILi16ELi512EEvRAT__AT0__fS2_)
        /*0060*/ 	.short	0x0380
        /*0062*/ 	.short	0x0010


	//----- nvinfo : EIATTR_SW_WAR
	.align		4
.L_19:
        /*0064*/ 	.byte	0x04, 0x36
        /*0066*/ 	.short	(.L_21 - .L_20)
.L_20:
        /*0068*/ 	.word	0x00000008
.L_21:


//--------------------- .nv.callgraph             --------------------------
	.section	.nv.callgraph,"",@"SHT_CUDA_CALLGRAPH"
	.align	4
	.sectionentsize	8
	.align		4
        /*0000*/ 	.word	0x00000000
	.align		4
        /*0004*/ 	.word	0xffffffff
	.align		4
        /*0008*/ 	.word	0x00000000
	.align		4
        /*000c*/ 	.word	0xfffffffe
	.align		4
        /*0010*/ 	.word	0x00000000
	.align		4
        /*0014*/ 	.word	0xfffffffd
	.align		4
        /*0018*/ 	.word	0x00000000
	.align		4
        /*001c*/ 	.word	0xfffffffc


//--------------------- .text._Z14softmax_kernelILi16ELi512EEvRAT__AT0__fS2_ --------------------------
	.section	.text._Z14softmax_kernelILi16ELi512EEvRAT__AT0__fS2_,"ax",@progbits
	.align	128
        .global         _Z14softmax_kernelILi16ELi512EEvRAT__AT0__fS2_
        .type           _Z14softmax_kernelILi16ELi512EEvRAT__AT0__fS2_,@function
        .size           _Z14softmax_kernelILi16ELi512EEvRAT__AT0__fS2_,(.L_x_50 - _Z14softmax_kernelILi16ELi512EEvRAT__AT0__fS2_)
        .other          _Z14softmax_kernelILi16ELi512EEvRAT__AT0__fS2_,@"STO_CUDA_ENTRY STV_DEFAULT"
_Z14softmax_kernelILi16ELi512EEvRAT__AT0__fS2_:
.text._Z14softmax_kernelILi16ELi512EEvRAT__AT0__fS2_:
[----:B------:R-:W-:Y:S01]  /*0000*/  LDC R1, c[0x0][0x37c] ;  /* 0x0000df00ff017b82 */ /* 0x000fe20000000800 */
[----:B------:R-:W0:Y:S01]  /*0010*/  S2R R17, SR_TID.X ;  /* 0x0000000000117919 */ /* 0x000e220000002100 */
[----:B------:R-:W1:Y:S01]  /*0020*/  LDCU.64 UR4, c[0x0][0x380] ;  /* 0x00007000ff0477ac */ /* 0x000e620008000a00 */
[----:B------:R-:W-:Y:S01]  /*0030*/  BSSY.RECONVERGENT B0, `(.L_x_0) ;  /* 0x000000b000007945 */ /* 0x000fe20003800200 */
[----:B------:R-:W2:Y:S01]  /*0040*/  S2R R10, SR_CTAID.X ;  /* 0x00000000000a7919 */ /* 0x000ea20000002500 */
[----:B------:R-:W3:Y:S01]  /*0050*/  LDCU.64 UR6, c[0x0][0x358] ;  /* 0x00006b00ff0677ac */ /* 0x000ee20008000a00 */
[C---:B0-----:R-:W-:Y:S02]  /*0060*/  ISETP.GT.U32.AND P0, PT, R17.reuse, 0x1ff, PT ;  /* 0x000001ff1100780c */ /* 0x041fe40003f04070 */
[----:B------:R-:W-:Y:S01]  /*0070*/  ISETP.GT.U32.AND P1, PT, R17, 0x1ff, PT ;  /* 0x000001ff1100780c */ /* 0x000fe20003f24070 */
[----:B--2---:R-:W-:-:S03]  /*0080*/  IMAD.WIDE.U32 R10, R10, 0x800, RZ ;  /* 0x000008000a0a7825 */ /* 0x004fc600078e00ff */
[----:B-1----:R-:W-:-:S04]  /*0090*/  IADD3 R2, P2, PT, R10, UR4, RZ ;  /* 0x000000040a027c10 */ /* 0x002fc8000ff5e0ff */
[----:B------:R-:W-:-:S03]  /*00a0*/  IADD3.X R3, PT, PT, R11, UR5, RZ, P2, !PT ;  /* 0x000000050b037c10 */ /* 0x000fc600097fe4ff */
[----:B---3--:R-:W-:Y:S06]  /*00b0*/  @P0 BRA `(.L_x_1) ;  /* 0x0000000000080947 */ /* 0x008fec0003800000 */
[----:B------:R-:W-:-:S06]  /*00c0*/  IMAD.WIDE.U32 R4, R17, 0x4, R2 ;  /* 0x0000000411047825 */ /* 0x000fcc00078e0002 */
[----:B------:R0:W5:Y:S02]  /*00d0*/  LDG.E R5, desc[UR6][R4.64] ;  /* 0x0000000604057981 */ /* 0x000164000c1e1900 */
.L_x_1:
[----:B------:R-:W-:Y:S05]  /*00e0*/  BSYNC.RECONVERGENT B0 ;  /* 0x0000000000007941 */ /* 0x000fea0003800200 */
.L_x_0:
[----:B------:R-:W-:Y:S04]  /*00f0*/  BSSY.RECONVERGENT B0, `(.L_x_2) ;  /* 0x0000047000007945 */ /* 0x000fe80003800200 */
[----:B------:R-:W-:Y:S05]  /*0100*/  @P1 BRA `(.L_x_3) ;  /* 0x0000000400141947 */ /* 0x000fea0003800000 */
[----:B------:R-:W1:Y:S01]  /*0110*/  LDC R0, c[0x0][0x360] ;  /* 0x0000d800ff007b82 */ /* 0x000e620000000800 */
[----:B------:R-:W-:Y:S01]  /*0120*/  BSSY.RECONVERGENT B1, `(.L_x_4) ;  /* 0x000002e000017945 */ /* 0x000fe20003800200 */
[----:B-1----:R-:W1:Y:S01]  /*0130*/  I2F.U32.RP R12, R0 ;  /* 0x00000000000c7306 */ /* 0x002e620000209000 */
[----:B0-----:R-:W-:Y:S01]  /*0140*/  IMAD.IADD R4, R17, 0x1, R0 ;  /* 0x0000000111047824 */ /* 0x001fe200078e0200 */
[----:B------:R-:W-:-:S04]  /*0150*/  ISETP.NE.U32.AND P2, PT, R0, RZ, PT ;  /* 0x000000ff0000720c */ /* 0x000fc80003f45070 */
[C---:B------:R-:W-:Y:S02]  /*0160*/  ISETP.GE.U32.AND P0, PT, R4.reuse, 0x200, PT ;  /* 0x000002000400780c */ /* 0x040fe40003f06070 */
[----:B------:R-:W-:Y:S02]  /*0170*/  VIMNMX.U32 R9, PT, PT, R4, 0x200, !PT ;  /* 0x0000020004097848 */ /* 0x000fe40007fe0000 */
[----:B------:R-:W-:-:S04]  /*0180*/  SEL R8, RZ, 0x1, P0 ;  /* 0x00000001ff087807 */ /* 0x000fc80000000000 */
[----:B------:R-:W-:Y:S01]  /*0190*/  IADD3 R9, PT, PT, R9, -R4, -R8 ;  /* 0x8000000409097210 */ /* 0x000fe20007ffe808 */
[----:B-1----:R-:W0:Y:S02]  /*01a0*/  MUFU.RCP R12, R12 ;  /* 0x0000000c000c7308 */ /* 0x002e240000001000 */
[----:B0-----:R-:W-:-:S06]  /*01b0*/  VIADD R6, R12, 0xffffffe ;  /* 0x0ffffffe0c067836 */ /* 0x001fcc0000000000 */
[----:B------:R0:W1:Y:S02]  /*01c0*/  F2I.FTZ.U32.TRUNC.NTZ R7, R6 ;  /* 0x0000000600077305 */ /* 0x000064000021f000 */
[----:B0-----:R-:W-:Y:S02]  /*01d0*/  HFMA2 R6, -RZ, RZ, 0, 0 ;  /* 0x00000000ff067431 */ /* 0x001fe400000001ff */
[----:B-1----:R-:W-:-:S04]  /*01e0*/  IMAD.MOV R13, RZ, RZ, -R7 ;  /* 0x000000ffff0d7224 */ /* 0x002fc800078e0a07 */
[----:B------:R-:W-:-:S04]  /*01f0*/  IMAD R13, R13, R0, RZ ;  /* 0x000000000d0d7224 */ /* 0x000fc800078e02ff */
[----:B------:R-:W-:-:S06]  /*0200*/  IMAD.HI.U32 R12, R7, R13, R6 ;  /* 0x0000000d070c7227 */ /* 0x000fcc00078e0006 */
[----:B------:R-:W-:-:S04]  /*0210*/  IMAD.HI.U32 R7, R12, R9, RZ ;  /* 0x000000090c077227 */ /* 0x000fc800078e00ff */
[----:B------:R-:W-:-:S04]  /*0220*/  IMAD.MOV R4, RZ, RZ, -R7 ;  /* 0x000000ffff047224 */ /* 0x000fc800078e0a07 */
[----:B------:R-:W-:-:S05]  /*0230*/  IMAD R9, R0, R4, R9 ;  /* 0x0000000400097224 */ /* 0x000fca00078e0209 */
[----:B------:R-:W-:-:S13]  /*0240*/  ISETP.GE.U32.AND P0, PT, R9, R0, PT ;  /* 0x000000000900720c */ /* 0x000fda0003f06070 */
[----:B------:R-:W-:Y:S01]  /*0250*/  @P0 IMAD.IADD R9, R9, 0x1, -R0 ;  /* 0x0000000109090824 */ /* 0x000fe200078e0a00 */
[----:B------:R-:W-:-:S04]  /*0260*/  @P0 IADD3 R7, PT, PT, R7, 0x1, RZ ;  /* 0x0000000107070810 */ /* 0x000fc80007ffe0ff */
[----:B------:R-:W-:-:S13]  /*0270*/  ISETP.GE.U32.AND P1, PT, R9, R0, PT ;  /* 0x000000000900720c */ /* 0x000fda0003f26070 */
[----:B------:R-:W-:Y:S01]  /*0280*/  @P1 VIADD R7, R7, 0x1 ;  /* 0x0000000107071836 */ /* 0x000fe20000000000 */
[----:B------:R-:W-:-:S05]  /*0290*/  @!P2 LOP3.LUT R7, RZ, R0, RZ, 0x33, !PT ;  /* 0x00000000ff07a212 */ /* 0x000fca00078e33ff */
[----:B------:R-:W-:Y:S01]  /*02a0*/  IMAD.IADD R4, R8, 0x1, R7 ;  /* 0x0000000108047824 */ /* 0x000fe200078e0207 */
[----:B------:R-:W-:-:S04]  /*02b0*/  MOV R7, R17 ;  /* 0x0000001100077202 */ /* 0x000fc80000000f00 */
[C---:B------:R-:W-:Y:S02]  /*02c0*/  LOP3.LUT R6, R4.reuse, 0x3, RZ, 0xc0, !PT ;  /* 0x0000000304067812 */ /* 0x040fe400078ec0ff */
[----:B------:R-:W-:Y:S02]  /*02d0*/  ISETP.GE.U32.AND P1, PT, R4, 0x3, PT ;  /* 0x000000030400780c */ /* 0x000fe40003f26070 */
[----:B------:R-:W-:-:S13]  /*02e0*/  ISETP.NE.AND P0, PT, R6, 0x3, PT ;  /* 0x000000030600780c */ /* 0x000fda0003f05270 */
[----:B------:R-:W-:Y:S05]  /*02f0*/  @!P0 BRA `(.L_x_5) ;  /* 0x0000000000408947 */ /* 0x000fea0003800000 */
[----:B------:R-:W-:-:S04]  /*0300*/  IMAD.WIDE.U32 R8, R17, 0x4, R10 ;  /* 0x0000000411087825 */ /* 0x000fc800078e000a */
[----:B------:R-:W-:Y:S01]  /*0310*/  VIADD R4, R4, 0x1 ;  /* 0x0000000104047836 */ /* 0x000fe20000000000 */
[----:B------:R-:W-:Y:S01]  /*0320*/  IADD3 R8, P0, PT, R8, UR4, RZ ;  /* 0x0000000408087c10 */ /* 0x000fe2000ff1e0ff */
[----:B------:R-:W-:-:S03]  /*0330*/  IMAD.MOV.U32 R7, RZ, RZ, R17 ;  /* 0x000000ffff077224 */ /* 0x000fc600078e0011 */
[----:B------:R-:W-:Y:S02]  /*0340*/  LOP3.LUT R4, R4, 0x3, RZ, 0xc0, !PT ;  /* 0x0000000304047812 */ /* 0x000fe400078ec0ff */
[----:B------:R-:W-:Y:S02]  /*0350*/  IADD3.X R9, PT, PT, R9, UR5, RZ, P0, !PT ;  /* 0x0000000509097c10 */ /* 0x000fe400087fe4ff */
[----:B------:R-:W-:-:S07]  /*0360*/  IADD3 R4, PT, PT, -R4, RZ, RZ ;  /* 0x000000ff04047210 */ /* 0x000fce0007ffe1ff */
.L_x_6:
[----:B------:R-:W-:Y:S02]  /*0370*/  IMAD.MOV.U32 R12, RZ, RZ, R8 ;  /* 0x000000ffff0c7224 */ /* 0x000fe400078e0008 */
[----:B------:R-:W-:-:S05]  /*0380*/  IMAD.MOV.U32 R13, RZ, RZ, R9 ;  /* 0x000000ffff0d7224 */ /* 0x000fca00078e0009 */
[----:B------:R-:W2:Y:S01]  /*0390*/  LDG.E R6, desc[UR6][R12.64] ;  /* 0x000000060c067981 */ /* 0x000ea2000c1e1900 */
[----:B------:R-:W-:Y:S01]  /*03a0*/  IADD3 R4, PT, PT, R4, 0x1, RZ ;  /* 0x0000000104047810 */ /* 0x000fe20007ffe0ff */
[----:B------:R-:W-:-:S03]  /*03b0*/  IMAD.WIDE.U32 R8, R0, 0x4, R12 ;  /* 0x0000000400087825 */ /* 0x000fc600078e000c */
[----:B------:R-:W-:Y:S01]  /*03c0*/  ISETP.NE.AND P0, PT, R4, RZ, PT ;  /* 0x000000ff0400720c */ /* 0x000fe20003f05270 */
[----:B------:R-:W-:Y:S01]  /*03d0*/  IMAD.IADD R7, R0, 0x1, R7 ;  /* 0x0000000100077824 */ /* 0x000fe200078e0207 */
[----:B--2--5:R-:W-:-:S11]  /*03e0*/  FMNMX R5, R6, R5, !PT ;  /* 0x0000000506057209 */ /* 0x024fd60007800000 */
[----:B------:R-:W-:Y:S05]  /*03f0*/  @P0 BRA `(.L_x_6) ;  /* 0xfffffffc00dc0947 */ /* 0x000fea000383ffff */
.L_x_5:
[----:B------:R-:W-:Y:S05]  /*0400*/  BSYNC.RECONVERGENT B1 ;  /* 0x0000000000017941 */ /* 0x000fea0003800200 */
.L_x_4:
[----:B------:R-:W-:Y:S05]  /*0410*/  @!P1 BRA `(.L_x_3) ;  /* 0x0000000000509947 */ /* 0x000fea0003800000 */
[C-C-:B------:R-:W-:Y:S01]  /*0420*/  IMAD R21, R0.reuse, 0x2, R7.reuse ;  /* 0x0000000200157824 */ /* 0x140fe200078e0207 */
[----:B------:R-:W-:Y:S01]  /*0430*/  IADD3 R25, PT, PT, R7, R0, RZ ;  /* 0x0000000007197210 */ /* 0x000fe20007ffe0ff */
[----:B------:R-:W-:-:S07]  /*0440*/  IMAD R23, R0, 0x3, R7 ;  /* 0x0000000300177824 */ /* 0x000fce00078e0207 */
.L_x_7:
[----:B------:R-:W-:-:S04]  /*0450*/  IMAD.WIDE.U32 R12, R7, 0x4, R2 ;  /* 0x00000004070c7825 */ /* 0x000fc800078e0002 */
[--C-:B------:R-:W-:Y:S02]  /*0460*/  IMAD.WIDE.U32 R14, R25, 0x4, R2.reuse ;  /* 0x00000004190e7825 */ /* 0x100fe400078e0002 */
[----:B------:R-:W2:Y:S02]  /*0470*/  LDG.E R12, desc[UR6][R12.64] ;  /* 0x000000060c0c7981 */ /* 0x000ea4000c1e1900 */
[--C-:B------:R-:W-:Y:S02]  /*0480*/  IMAD.WIDE.U32 R8, R21, 0x4, R2.reuse ;  /* 0x0000000415087825 */ /* 0x100fe400078e0002 */
[----:B------:R-:W2:Y:S02]  /*0490*/  LDG.E R14, desc[UR6][R14.64] ;  /* 0x000000060e0e7981 */ /* 0x000ea4000c1e1900 */
[----:B------:R-:W-:Y:S02]  /*04a0*/  IMAD.WIDE.U32 R18, R23, 0x4, R2 ;  /* 0x0000000417127825 */ /* 0x000fe400078e0002 */
[----:B------:R-:W3:Y:S04]  /*04b0*/  LDG.E R8, desc[UR6][R8.64] ;  /* 0x0000000608087981 */ /* 0x000ee8000c1e1900 */
[----:B------:R-:W3:Y:S01]  /*04c0*/  LDG.E R18, desc[UR6][R18.64] ;  /* 0x0000000612127981 */ /* 0x000ee2000c1e1900 */
[----:B------:R-:W-:-:S04]  /*04d0*/  IADD3 R7, PT, PT, R0, R7, R0 ;  /* 0x0000000700077210 */ /* 0x000fc80007ffe000 */
[----:B------:R-:W-:-:S04]  /*04e0*/  IADD3 R7, PT, PT, R0, R7, R0 ;  /* 0x0000000700077210 */ /* 0x000fc80007ffe000 */
[----:B------:R-:W-:Y:S01]  /*04f0*/  ISETP.GE.U32.AND P0, PT, R7, 0x200, PT ;  /* 0x000002000700780c */ /* 0x000fe20003f06070 */
[C---:B------:R-:W-:Y:S01]  /*0500*/  IMAD R21, R0.reuse, 0x4, R21 ;  /* 0x0000000400157824 */ /* 0x040fe200078e0215 */
[C---:B------:R-:W-:Y:S01]  /*0510*/  LEA R25, R0.reuse, R25, 0x2 ;  /* 0x0000001900197211 */ /* 0x040fe200078e10ff */
[----:B------:R-:W-:Y:S01]  /*0520*/  IMAD R23, R0, 0x4, R23 ;  /* 0x0000000400177824 */ /* 0x000fe200078e0217 */
[----:B--2--5:R-:W-:-:S04]  /*0530*/  FMNMX3 R5, R5, R12, R14, !PT ;  /* 0x0000000c05057276 */ /* 0x024fc8000780000e */
[----:B---3--:R-:W-:-:S05]  /*0540*/  FMNMX3 R5, R5, R8, R18, !PT ;  /* 0x0000000805057276 */ /* 0x008fca0007800012 */
[----:B------:R-:W-:Y:S05]  /*0550*/  @!P0 BRA `(.L_x_7) ;  /* 0xfffffffc00bc8947 */ /* 0x000fea000383ffff */
.L_x_3:
[----:B------:R-:W-:Y:S05]  /*0560*/  BSYNC.RECONVERGENT B0 ;  /* 0x0000000000007941 */ /* 0x000fea0003800200 */
.L_x_2:
[----:B------:R-:W1:Y:S01]  /*0570*/  S2UR UR5, SR_CgaCtaId ;  /* 0x00000000000579c3 */ /* 0x000e620000008800 */
[----:B------:R-:W-:Y:S01]  /*0580*/  UMOV UR4, 0x400 ;  /* 0x0000040000047882 */ /* 0x000fe20000000000 */
[----:B------:R-:W2:Y:S01]  /*0590*/  LDCU.128 UR8, c[0x0][0x380] ;  /* 0x00007000ff0877ac */ /* 0x000ea20008000c00 */
[----:B------:R-:W-:-:S05]  /*05a0*/  ISETP.GT.U32.AND P1, PT, R17, 0x1ff, PT ;  /* 0x000001ff1100780c */ /* 0x000fca0003f24070 */
[----:B0-----:R-:W0:Y:S01]  /*05b0*/  LDC R4, c[0x0][0x360] ;  /* 0x0000d800ff047b82 */ /* 0x001e220000000800 */
[----:B-1----:R-:W-:-:S06]  /*05c0*/  ULEA UR4, UR5, UR4, 0x18 ;  /* 0x0000000405047291 */ /* 0x002fcc000f8ec0ff */
[----:B------:R-:W-:Y:S02]  /*05d0*/  LEA R0, R17, UR4, 0x2 ;  /* 0x0000000411007c11 */ /* 0x000fe4000f8e10ff */
[----:B0-----:R-:W-:-:S03]  /*05e0*/  ISETP.GE.U32.AND P0, PT, R4, 0x2, PT ;  /* 0x000000020400780c */ /* 0x001fc60003f06070 */
[----:B-----5:R0:W-:Y:S01]  /*05f0*/  STS [R0], R5 ;  /* 0x0000000500007388 */ /* 0x0201e20000000800 */
[----:B------:R-:W-:Y:S09]  /*0600*/  BAR.SYNC.DEFER_BLOCKING 0x0 ;  /* 0x0000000000007b1d */ /* 0x000ff20000010000 */
[----:B0-2---:R-:W-:Y:S05]  /*0610*/  @!P0 BRA `(.L_x_8) ;  /* 0x0000000000388947 */ /* 0x005fea0003800000 */
[----:B------:R-:W-:-:S07]  /*0620*/  IMAD.MOV.U32 R5, RZ, RZ, R4 ;  /* 0x000000ffff057224 */ /* 0x000fce00078e0004 */
.L_x_9:
[----:B------:R-:W-:-:S05]  /*0630*/  SHF.R.U32.HI R8, RZ, 0x1, R5 ;  /* 0x00000001ff087819 */ /* 0x000fca0000011605 */
[----:B------:R-:W-:-:S05]  /*0640*/  IMAD.IADD R6, R17, 0x1, R8 ;  /* 0x0000000111067824 */ /* 0x000fca00078e0208 */
[----:B------:R-:W-:-:S04]  /*0650*/  ISETP.GT.U32.AND P0, PT, R6, 0x1ff, PT ;  /* 0x000001ff0600780c */ /* 0x000fc80003f04070 */
[----:B------:R-:W-:-:S13]  /*0660*/  ISETP.GE.U32.OR P0, PT, R17, R8, P0 ;  /* 0x000000081100720c */ /* 0x000fda0000706470 */
[----:B------:R-:W-:Y:S01]  /*0670*/  @!P0 LEA R7, R8, R0, 0x2 ;  /* 0x0000000008078211 */ /* 0x000fe200078e10ff */
[----:B------:R-:W-:Y:S05]  /*0680*/  @!P0 LDS R6, [R0] ;  /* 0x0000000000068984 */ /* 0x000fea0000000800 */
[----:B------:R-:W0:Y:S02]  /*0690*/  @!P0 LDS R7, [R7] ;  /* 0x0000000007078984 */ /* 0x000e240000000800 */
[----:B0-----:R-:W-:-:S05]  /*06a0*/  @!P0 FMNMX R9, R6, R7, !PT ;  /* 0x0000000706098209 */ /* 0x001fca0007800000 */
[----:B------:R0:W-:Y:S01]  /*06b0*/  @!P0 STS [R0], R9 ;  /* 0x0000000900008388 */ /* 0x0001e20000000800 */
[----:B------:R-:W-:Y:S01]  /*06c0*/  BAR.SYNC.DEFER_BLOCKING 0x0 ;  /* 0x0000000000007b1d */ /* 0x000fe20000010000 */
[----:B------:R-:W-:Y:S01]  /*06d0*/  ISETP.GE.U32.AND P0, PT, R5, 0x4, PT ;  /* 0x000000040500780c */ /* 0x000fe20003f06070 */
[----:B------:R-:W-:-:S12]  /*06e0*/  IMAD.MOV.U32 R5, RZ, RZ, R8 ;  /* 0x000000ffff057224 */ /* 0x000fd800078e0008 */
[----:B0-----:R-:W-:Y:S05]  /*06f0*/  @P0 BRA `(.L_x_9) ;  /* 0xfffffffc00cc0947 */ /* 0x001fea000383ffff */
.L_x_8:
[----:B------:R-:W-:Y:S04]  /*0700*/  BSSY.RECONVERGENT B0, `(.L_x_10) ;  /* 0x0000070000007945 */ /* 0x000fe80003800200 */
[----:B------:R-:W-:Y:S05]  /*0710*/  @P1 BRA `(.L_x_11) ;  /* 0x0000000400b81947 */ /* 0x000fea0003800000 */
[----:B------:R-:W0:Y:S01]  /*0720*/  I2F.U32.RP R12, R4 ;  /* 0x00000004000c7306 */ /* 0x000e220000209000 */
[----:B------:R-:W-:Y:S01]  /*0730*/  IMAD.IADD R5, R17, 0x1, R4 ;  /* 0x0000000111057824 */ /* 0x000fe200078e0204 */
[----:B------:R-:W-:Y:S01]  /*0740*/  ISETP.NE.U32.AND P2, PT, R4, RZ, PT ;  /* 0x000000ff0400720c */ /* 0x000fe20003f45070 */
[----:B------:R-:W1:Y:S01]  /*0750*/  S2UR UR5, SR_CgaCtaId ;  /* 0x00000000000579c3 */ /* 0x000e620000008800 */
[----:B------:R-:W-:Y:S01]  /*0760*/  UMOV UR4, 0x400 ;  /* 0x0000040000047882 */ /* 0x000fe20000000000 */
[----:B------:R-:W-:Y:S01]  /*0770*/  BSSY.RECONVERGENT B1, `(.L_x_12) ;  /* 0x0000032000017945 */ /* 0x000fe20003800200 */
[C---:B------:R-:W-:Y:S02]  /*0780*/  ISETP.GE.U32.AND P0, PT, R5.reuse, 0x200, PT ;  /* 0x000002000500780c */ /* 0x040fe40003f06070 */
[----:B------:R-:W-:Y:S02]  /*0790*/  VIMNMX.U32 R8, PT, PT, R5, 0x200, !PT ;  /* 0x0000020005087848 */ /* 0x000fe40007fe0000 */
[----:B------:R-:W-:-:S04]  /*07a0*/  SEL R9, RZ, 0x1, P0 ;  /* 0x00000001ff097807 */ /* 0x000fc80000000000 */
[----:B------:R-:W-:Y:S01]  /*07b0*/  IADD3 R5, PT, PT, R8, -R5, -R9 ;  /* 0x8000000508057210 */ /* 0x000fe20007ffe809 */
[----:B0-----:R-:W0:Y:S01]  /*07c0*/  MUFU.RCP R12, R12 ;  /* 0x0000000c000c7308 */ /* 0x001e220000001000 */
[----:B-1----:R-:W-:Y:S01]  /*07d0*/  ULEA UR4, UR5, UR4, 0x18 ;  /* 0x0000000405047291 */ /* 0x002fe2000f8ec0ff */
[----:B0-----:R-:W-:-:S06]  /*07e0*/  VIADD R6, R12, 0xffffffe ;  /* 0x0ffffffe0c067836 */ /* 0x001fcc0000000000 */
[----:B------:R0:W1:Y:S02]  /*07f0*/  F2I.FTZ.U32.TRUNC.NTZ R7, R6 ;  /* 0x0000000600077305 */ /* 0x000064000021f000 */
[----:B0-----:R-:W-:Y:S01]  /*0800*/  IMAD.MOV.U32 R6, RZ, RZ, RZ ;  /* 0x000000ffff067224 */ /* 0x001fe200078e00ff */
[----:B-1----:R-:W-:-:S05]  /*0810*/  IADD3 R13, PT, PT, RZ, -R7, RZ ;  /* 0x80000007ff0d7210 */ /* 0x002fca0007ffe0ff */
[----:B------:R-:W-:-:S04]  /*0820*/  IMAD R13, R13, R4, RZ ;  /* 0x000000040d0d7224 */ /* 0x000fc800078e02ff */
[----:B------:R-:W-:-:S06]  /*0830*/  IMAD.HI.U32 R12, R7, R13, R6 ;  /* 0x0000000d070c7227 */ /* 0x000fcc00078e0006 */
[----:B------:R-:W-:-:S05]  /*0840*/  IMAD.HI.U32 R12, R12, R5, RZ ;  /* 0x000000050c0c7227 */ /* 0x000fca00078e00ff */
[----:B------:R-:W-:-:S05]  /*0850*/  IADD3 R6, PT, PT, -R12, RZ, RZ ;  /* 0x000000ff0c067210 */ /* 0x000fca0007ffe1ff */
[----:B------:R-:W-:-:S05]  /*0860*/  IMAD R5, R4, R6, R5 ;  /* 0x0000000604057224 */ /* 0x000fca00078e0205 */
[----:B------:R-:W-:-:S13]  /*0870*/  ISETP.GE.U32.AND P0, PT, R5, R4, PT ;  /* 0x000000040500720c */ /* 0x000fda0003f06070 */
[----:B------:R-:W-:Y:S02]  /*0880*/  @P0 IMAD.IADD R5, R5, 0x1, -R4 ;  /* 0x0000000105050824 */ /* 0x000fe400078e0a04 */
[----:B------:R-:W-:-:S03]  /*0890*/  @P0 VIADD R12, R12, 0x1 ;  /* 0x000000010c0c0836 */ /* 0x000fc60000000000 */
[----:B------:R-:W-:Y:S02]  /*08a0*/  ISETP.GE.U32.AND P1, PT, R5, R4, PT ;  /* 0x000000040500720c */ /* 0x000fe40003f26070 */
[----:B------:R-:W0:Y:S11]  /*08b0*/  LDS R5, [UR4] ;  /* 0x00000004ff057984 */ /* 0x000e360008000800 */
[----:B------:R-:W-:-:S02]  /*08c0*/  @P1 IADD3 R12, PT, PT, R12, 0x1, RZ ;  /* 0x000000010c0c1810 */ /* 0x000fc40007ffe0ff */
[----:B------:R-:W-:-:S05]  /*08d0*/  @!P2 LOP3.LUT R12, RZ, R4, RZ, 0x33, !PT ;  /* 0x00000004ff0ca212 */ /* 0x000fca00078e33ff */
[----:B------:R-:W-:Y:S02]  /*08e0*/  IMAD.IADD R6, R9, 0x1, R12 ;  /* 0x0000000109067824 */ /* 0x000fe400078e020c */
[----:B------:R-:W-:-:S03]  /*08f0*/  IMAD.MOV.U32 R9, RZ, RZ, R17 ;  /* 0x000000ffff097224 */ /* 0x000fc600078e0011 */
[C---:B------:R-:W-:Y:S02]  /*0900*/  LOP3.LUT R7, R6.reuse, 0x3, RZ, 0xc0, !PT ;  /* 0x0000000306077812 */ /* 0x040fe400078ec0ff */
[----:B------:R-:W-:Y:S02]  /*0910*/  ISETP.GE.U32.AND P0, PT, R6, 0x3, PT ;  /* 0x000000030600780c */ /* 0x000fe40003f06070 */
[----:B------:R-:W-:-:S13]  /*0920*/  ISETP.NE.AND P1, PT, R7, 0x3, PT ;  /* 0x000000030700780c */ /* 0x000fda0003f25270 */
[----:B0-----:R-:W-:Y:S05]  /*0930*/  @!P1 BRA `(.L_x_13) ;  /* 0x0000000000549947 */ /* 0x001fea0003800000 */
[----:B------:R-:W-:-:S04]  /*0940*/  IADD3 R6, PT, PT, R6, 0x1, RZ ;  /* 0x0000000106067810 */ /* 0x000fc80007ffe0ff */
[----:B------:R-:W-:Y:S01]  /*0950*/  LOP3.LUT R8, R6, 0x3, RZ, 0xc0, !PT ;  /* 0x0000000306087812 */ /* 0x000fe200078ec0ff */
[----:B------:R-:W-:-:S04]  /*0960*/  IMAD.WIDE.U32 R6, R17, 0x4, R10 ;  /* 0x0000000411067825 */ /* 0x000fc800078e000a */
[----:B------:R-:W-:Y:S02]  /*0970*/  IMAD R9, R8, R4, R17 ;  /* 0x0000000408097224 */ /* 0x000fe400078e0211 */
[----:B------:R-:W-:-:S07]  /*0980*/  IMAD.MOV R8, RZ, RZ, -R8 ;  /* 0x000000ffff087224 */ /* 0x000fce00078e0a08 */
.L_x_14:
[----:B------:R-:W-:-:S04]  /*0990*/  IADD3 R12, P1, PT, R6, UR8, RZ ;  /* 0x00000008060c7c10 */ /* 0x000fc8000ff3e0ff */
[----:B------:R-:W-:-:S05]  /*09a0*/  IADD3.X R13, PT, PT, R7, UR9, RZ, P1, !PT ;  /* 0x00000009070d7c10 */ /* 0x000fca0008ffe4ff */
[----:B------:R-:W2:Y:S01]  /*09b0*/  LDG.E R12, desc[UR6][R12.64] ;  /* 0x000000060c0c7981 */ /* 0x000ea2000c1e1900 */
[----:B------:R-:W-:Y:S02]  /*09c0*/  VIADD R8, R8, 0x1 ;  /* 0x0000000108087836 */ /* 0x000fe40000000000 */
[----:B0-2---:R-:W-:-:S04]  /*09d0*/  FADD R14, -R5, R12 ;  /* 0x0000000c050e7221 */ /* 0x005fc80000000100 */
[----:B------:R-:W-:Y:S01]  /*09e0*/  FMUL R16, R14, 1.4426950216293334961 ;  /* 0x3fb8aa3b0e107820 */ /* 0x000fe20000400000 */
[----:B------:R-:W-:-:S04]  /*09f0*/  IADD3 R14, P2, PT, R6, UR10, RZ ;  /* 0x0000000a060e7c10 */ /* 0x000fc8000ff5e0ff */
[----:B------:R-:W-:Y:S02]  /*0a00*/  FSETP.GEU.AND P1, PT, R16, -126, PT ;  /* 0xc2fc00001000780b */ /* 0x000fe40003f2e000 */
[----:B------:R-:W-:Y:S01]  /*0a10*/  IADD3.X R15, PT, PT, R7, UR11, RZ, P2, !PT ;  /* 0x0000000b070f7c10 */ /* 0x000fe200097fe4ff */
[----:B------:R-:W-:-:S10]  /*0a20*/  IMAD.WIDE.U32 R6, R4, 0x4, R6 ;  /* 0x0000000404067825 */ /* 0x000fd400078e0006 */
[----:B------:R-:W-:-:S04]  /*0a30*/  @!P1 FMUL R16, R16, 0.5 ;  /* 0x3f00000010109820 */ /* 0x000fc80000400000 */
[----:B------:R-:W0:Y:S02]  /*0a40*/  MUFU.EX2 R19, R16 ;  /* 0x0000001000137308 */ /* 0x000e240000000800 */
[----:B0-----:R-:W-:Y:S01]  /*0a50*/  @!P1 FMUL R19, R19, R19 ;  /* 0x0000001313139220 */ /* 0x001fe20000400000 */
[----:B------:R-:W-:-:S04]  /*0a60*/  ISETP.NE.AND P1, PT, R8, RZ, PT ;  /* 0x000000ff0800720c */ /* 0x000fc80003f25270 */
[----:B------:R0:W-:Y:S09]  /*0a70*/  STG.E desc[UR6][R14.64], R19 ;  /* 0x000000130e007986 */ /* 0x0001f2000c101906 */
[----:B------:R-:W-:Y:S05]  /*0a80*/  @P1 BRA `(.L_x_14) ;  /* 0xfffffffc00c01947 */ /* 0x000fea000383ffff */
.L_x_13:
[----:B------:R-:W-:Y:S05]  /*0a90*/  BSYNC.RECONVERGENT B1 ;  /* 0x0000000000017941 */ /* 0x000fea0003800200 */
.L_x_12:
[----:B------:R-:W-:Y:S05]  /*0aa0*/  @!P0 BRA `(.L_x_11) ;  /* 0x0000000000d48947 */ /* 0x000fea0003800000 */
[----:B------:R-:W1:Y:S01]  /*0ab0*/  LDCU.64 UR4, c[0x0][0x388] ;  /* 0x00007100ff0477ac */ /* 0x000e620008000a00 */
[C---:B------:R-:W-:Y:S01]  /*0ac0*/  LEA R13, R4.reuse, R9, 0x1 ;  /* 0x00000009040d7211 */ /* 0x040fe200078e08ff */
[----:B0-----:R-:W-:Y:S02]  /*0ad0*/  IMAD R15, R4, 0x3, R9 ;  /* 0x00000003040f7824 */ /* 0x001fe400078e0209 */
[----:B------:R-:W-:Y:S01]  /*0ae0*/  IMAD.IADD R19, R9, 0x1, R4 ;  /* 0x0000000109137824 */ /* 0x000fe200078e0204 */
[----:B-1----:R-:W-:-:S04]  /*0af0*/  IADD3 R6, P0, PT, R10, UR4, RZ ;  /* 0x000000040a067c10 */ /* 0x002fc8000ff1e0ff */
[----:B------:R-:W-:-:S09]  /*0b00*/  IADD3.X R7, PT, PT, R11, UR5, RZ, P0, !PT ;  /* 0x000000050b077c10 */ /* 0x000fd200087fe4ff */
.L_x_15:
[----:B--2---:R-:W-:-:S06]  /*0b10*/  IMAD.WIDE.U32 R20, R9, 0x4, R2 ;  /* 0x0000000409147825 */ /* 0x004fcc00078e0002 */
[----:B------:R-:W2:Y:S01]  /*0b20*/  LDG.E R20, desc[UR6][R20.64] ;  /* 0x0000000614147981 */ /* 0x000ea2000c1e1900 */
[----:B------:R-:W-:-:S04]  /*0b30*/  IMAD.WIDE.U32 R22, R9, 0x4, R6 ;  /* 0x0000000409167825 */ /* 0x000fc800078e0006 */
[----:B------:R-:W-:-:S04]  /*0b40*/  IMAD.WIDE.U32 R24, R19, 0x4, R2 ;  /* 0x0000000413187825 */ /* 0x000fc800078e0002 */
[----:B--2---:R-:W-:-:S04]  /*0b50*/  FADD R8, -R5, R20 ;  /* 0x0000001405087221 */ /* 0x004fc80000000100 */
[----:B------:R-:W-:-:S05]  /*0b60*/  FMUL R8, R8, 1.4426950216293334961 ;  /* 0x3fb8aa3b08087820 */ /* 0x000fca0000400000 */
[----:B------:R-:W-:-:S13]  /*0b70*/  FSETP.GEU.AND P0, PT, R8, -126, PT ;  /* 0xc2fc00000800780b */ /* 0x000fda0003f0e000 */
[----:B------:R-:W-:-:S04]  /*0b80*/  @!P0 FMUL R8, R8, 0.5 ;  /* 0x3f00000008088820 */ /* 0x000fc80000400000 */
[----:B------:R-:W0:Y:S02]  /*0b90*/  MUFU.EX2 R29, R8 ;  /* 0x00000008001d7308 */ /* 0x000e240000000800 */
[----:B0-----:R-:W-:-:S05]  /*0ba0*/  @!P0 FMUL R29, R29, R29 ;  /* 0x0000001d1d1d8220 */ /* 0x001fca0000400000 */
[----:B------:R0:W-:Y:S04]  /*0bb0*/  STG.E desc[UR6][R22.64], R29 ;  /* 0x0000001d16007986 */ /* 0x0001e8000c101906 */
[----:B------:R-:W2:Y:S01]  /*0bc0*/  LDG.E R24, desc[UR6][R24.64] ;  /* 0x0000000618187981 */ /* 0x000ea2000c1e1900 */
[----:B------:R-:W-:-:S04]  /*0bd0*/  IMAD.WIDE.U32 R20, R19, 0x4, R6 ;  /* 0x0000000413147825 */ /* 0x000fc800078e0006 */
[----:B------:R-:W-:-:S04]  /*0be0*/  IMAD.WIDE.U32 R26, R13, 0x4, R2 ;  /* 0x000000040d1a7825 */ /* 0x000fc800078e0002 */
[----:B--2---:R-:W-:-:S04]  /*0bf0*/  FADD R12, -R5, R24 ;  /* 0x00000018050c7221 */ /* 0x004fc80000000100 */
[----:B------:R-:W-:-:S05]  /*0c00*/  FMUL R12, R12, 1.4426950216293334961 ;  /* 0x3fb8aa3b0c0c7820 */ /* 0x000fca0000400000 */
[----:B------:R-:W-:-:S13]  /*0c10*/  FSETP.GEU.AND P0, PT, R12, -126, PT ;  /* 0xc2fc00000c00780b */ /* 0x000fda0003f0e000 */
[----:B------:R-:W-:-:S04]  /*0c20*/  @!P0 FMUL R12, R12, 0.5 ;  /* 0x3f0000000c0c8820 */ /* 0x000fc80000400000 */
[----:B------:R-:W1:Y:S02]  /*0c30*/  MUFU.EX2 R14, R12 ;  /* 0x0000000c000e7308 */ /* 0x000e640000000800 */
[----:B-1----:R-:W-:-:S05]  /*0c40*/  @!P0 FMUL R14, R14, R14 ;  /* 0x0000000e0e0e8220 */ /* 0x002fca0000400000 */
[----:B------:R1:W-:Y:S04]  /*0c50*/  STG.E desc[UR6][R20.64], R14 ;  /* 0x0000000e14007986 */ /* 0x0003e8000c101906 */
[----:B------:R-:W2:Y:S01]  /*0c60*/  LDG.E R26, desc[UR6][R26.64] ;  /* 0x000000061a1a7981 */ /* 0x000ea2000c1e1900 */
[----:B0-----:R-:W-:-:S04]  /*0c70*/  IMAD.WIDE.U32 R22, R13, 0x4, R6 ;  /* 0x000000040d167825 */ /* 0x001fc800078e0006 */
        /* <DEDUP_REMOVED lines=8> */
[----:B------:R-:W3:Y:S01]  /*0d00*/  LDG.E R24, desc[UR6][R24.64] ;  /* 0x0000000618187981 */ /* 0x000ee2000c1e1900 */
[----:B-1----:R-:W-:Y:S01]  /*0d10*/  IMAD.WIDE.U32 R20, R15, 0x4, R6 ;  /* 0x000000040f147825 */ /* 0x002fe200078e0006 */
[C-C-:B------:R-:W-:Y:S02]  /*0d20*/  IADD3 R9, PT, PT, R4.reuse, R9, R4.reuse ;  /* 0x0000000904097210 */ /* 0x140fe40007ffe004 */
[C---:B------:R-:W-:Y:S01]  /*0d30*/  LEA R15, R4.reuse, R15, 0x2 ;  /* 0x0000000f040f7211 */ /* 0x040fe200078e10ff */
[C---:B------:R-:W-:Y:S01]  /*0d40*/  IMAD R13, R4.reuse, 0x4, R13 ;  /* 0x00000004040d7824 */ /* 0x040fe200078e020d */
[C---:B------:R-:W-:Y:S01]  /*0d50*/  IADD3 R9, PT, PT, R4.reuse, R9, R4 ;  /* 0x0000000904097210 */ /* 0x040fe20007ffe004 */
[----:B------:R-:W-:-:S02]  /*0d60*/  IMAD R19, R4, 0x4, R19 ;  /* 0x0000000404137824 */ /* 0x000fc400078e0213 */
[----:B---3--:R-:W-:-:S04]  /*0d70*/  FADD R12, -R5, R24 ;  /* 0x00000018050c7221 */ /* 0x008fc80000000100 */
[----:B------:R-:W-:-:S05]  /*0d80*/  FMUL R12, R12, 1.4426950216293334961 ;  /* 0x3fb8aa3b0c0c7820 */ /* 0x000fca0000400000 */
[----:B------:R-:W-:-:S13]  /*0d90*/  FSETP.GEU.AND P0, PT, R12, -126, PT ;  /* 0xc2fc00000c00780b */ /* 0x000fda0003f0e000 */
[----:B------:R-:W-:-:S04]  /*0da0*/  @!P0 FMUL R12, R12, 0.5 ;  /* 0x3f0000000c0c8820 */ /* 0x000fc80000400000 */
[----:B------:R-:W0:Y:S02]  /*0db0*/  MUFU.EX2 R27, R12 ;  /* 0x0000000c001b7308 */ /* 0x000e240000000800 */
[----:B0-----:R-:W-:Y:S01]  /*0dc0*/  @!P0 FMUL R27, R27, R27 ;  /* 0x0000001b1b1b8220 */ /* 0x001fe20000400000 */
[----:B------:R-:W-:-:S04]  /*0dd0*/  ISETP.GE.U32.AND P0, PT, R9, 0x200, PT ;  /* 0x000002000900780c */ /* 0x000fc80003f06070 */
[----:B------:R2:W-:Y:S09]  /*0de0*/  STG.E desc[UR6][R20.64], R27 ;  /* 0x0000001b14007986 */ /* 0x0005f2000c101906 */
[----:B------:R-:W-:Y:S05]  /*0df0*/  @!P0 BRA `(.L_x_15) ;  /* 0xfffffffc00448947 */ /* 0x000fea000383ffff */
.L_x_11:
[----:B------:R-:W-:Y:S05]  /*0e00*/  BSYNC.RECONVERGENT B0 ;  /* 0x0000000000007941 */ /* 0x000fea0003800200 */
.L_x_10:
[----:B------:R-:W-:Y:S01]  /*0e10*/  BAR.SYNC.DEFER_BLOCKING 0x0 ;  /* 0x0000000000007b1d */ /* 0x000fe20000010000 */
[----:B------:R-:W-:Y:S01]  /*0e20*/  ISETP.GT.U32.AND P0, PT, R17, 0x1ff, PT ;  /* 0x000001ff1100780c */ /* 0x000fe20003f04070 */
[----:B------:R-:W-:-:S04]  /*0e30*/  IMAD.MOV.U32 R5, RZ, RZ, RZ ;  /* 0x000000ffff057224 */ /* 0x000fc800078e00ff */
[----:B------:R-:W-:Y:S08]  /*0e40*/  BSSY.RECONVERGENT B0, `(.L_x_16) ;  /* 0x000004e000007945 */ /* 0x000ff00003800200 */
[----:B------:R-:W-:Y:S05]  /*0e50*/  @P0 BRA `(.L_x_17) ;  /* 0x0000000400300947 */ /* 0x000fea0003800000 */
[----:B------:R-:W1:Y:S01]  /*0e60*/  I2F.U32.RP R8, R4 ;  /* 0x0000000400087306 */ /* 0x000e620000209000 */
[----:B------:R-:W-:Y:S01]  /*0e70*/  IMAD.IADD R5, R17, 0x1, R4 ;  /* 0x0000000111057824 */ /* 0x000fe200078e0204 */
[----:B------:R-:W-:Y:S01]  /*0e80*/  ISETP.NE.U32.AND P2, PT, R4, RZ, PT ;  /* 0x000000ff0400720c */ /* 0x000fe20003f45070 */
[----:B------:R-:W-:Y:S03]  /*0e90*/  BSSY.RECONVERGENT B1, `(.L_x_18) ;  /* 0x000002e000017945 */ /* 0x000fe60003800200 */
[C---:B------:R-:W-:Y:S02]  /*0ea0*/  ISETP.GE.U32.AND P0, PT, R5.reuse, 0x200, PT ;  /* 0x000002000500780c */ /* 0x040fe40003f06070 */
[----:B------:R-:W-:Y:S02]  /*0eb0*/  VIMNMX.U32 R6, PT, PT, R5, 0x200, !PT ;  /* 0x0000020005067848 */ /* 0x000fe40007fe0000 */
[----:B------:R-:W-:-:S04]  /*0ec0*/  SEL R7, RZ, 0x1, P0 ;  /* 0x00000001ff077807 */ /* 0x000fc80000000000 */
[----:B------:R-:W-:Y:S01]  /*0ed0*/  IADD3 R5, PT, PT, R6, -R5, -R7 ;  /* 0x8000000506057210 */ /* 0x000fe20007ffe807 */
[----:B-1----:R-:W1:Y:S02]  /*0ee0*/  MUFU.RCP R8, R8 ;  /* 0x0000000800087308 */ /* 0x002e640000001000 */
[----:B-1----:R-:W-:-:S06]  /*0ef0*/  IADD3 R2, PT, PT, R8, 0xffffffe, RZ ;  /* 0x0ffffffe08027810 */ /* 0x002fcc0007ffe0ff */
[----:B------:R1:W3:Y:S02]  /*0f00*/  F2I.FTZ.U32.TRUNC.NTZ R3, R2 ;  /* 0x0000000200037305 */ /* 0x0002e4000021f000 */
[----:B-1----:R-:W-:Y:S02]  /*0f10*/  HFMA2 R2, -RZ, RZ, 0, 0 ;  /* 0x00000000ff027431 */ /* 0x002fe400000001ff */
[----:B---3--:R-:W-:-:S04]  /*0f20*/  IMAD.MOV R9, RZ, RZ, -R3 ;  /* 0x000000ffff097224 */ /* 0x008fc800078e0a03 */
        /* <DEDUP_REMOVED lines=8> */
[----:B------:R-:W-:Y:S02]  /*0fb0*/  ISETP.GE.U32.AND P1, PT, R5, R4, PT ;  /* 0x000000040500720c */ /* 0x000fe40003f26070 */
[----:B------:R-:W-:-:S11]  /*0fc0*/  MOV R5, RZ ;  /* 0x000000ff00057202 */ /* 0x000fd60000000f00 */
[----:B------:R-:W-:Y:S01]  /*0fd0*/  @P1 VIADD R8, R8, 0x1 ;  /* 0x0000000108081836 */ /* 0x000fe20000000000 */
[----:B------:R-:W-:-:S05]  /*0fe0*/  @!P2 LOP3.LUT R8, RZ, R4, RZ, 0x33, !PT ;  /* 0x00000004ff08a212 */ /* 0x000fca00078e33ff */
[----:B------:R-:W-:Y:S02]  /*0ff0*/  IMAD.IADD R8, R7, 0x1, R8 ;  /* 0x0000000107087824 */ /* 0x000fe400078e0208 */
[----:B------:R-:W-:-:S03]  /*1000*/  IMAD.MOV.U32 R7, RZ, RZ, R17 ;  /* 0x000000ffff077224 */ /* 0x000fc600078e0011 */
[C---:B------:R-:W-:Y:S02]  /*1010*/  LOP3.LUT R2, R8.reuse, 0x3, RZ, 0xc0, !PT ;  /* 0x0000000308027812 */ /* 0x040fe400078ec0ff */
[----:B------:R-:W-:Y:S02]  /*1020*/  ISETP.GE.U32.AND P1, PT, R8, 0x3, PT ;  /* 0x000000030800780c */ /* 0x000fe40003f26070 */
[----:B------:R-:W-:-:S13]  /*1030*/  ISETP.NE.AND P0, PT, R2, 0x3, PT ;  /* 0x000000030200780c */ /* 0x000fda0003f05270 */
[----:B------:R-:W-:Y:S05]  /*1040*/  @!P0 BRA `(.L_x_19) ;  /* 0x0000000000488947 */ /* 0x000fea0003800000 */
[----:B------:R-:W1:Y:S01]  /*1050*/  LDCU.64 UR4, c[0x0][0x388] ;  /* 0x00007100ff0477ac */ /* 0x000e620008000a00 */
[----:B------:R-:W-:-:S04]  /*1060*/  IMAD.WIDE.U32 R2, R17, 0x4, R10 ;  /* 0x0000000411027825 */ /* 0x000fc800078e000a */
[----:B------:R-:W-:Y:S02]  /*1070*/  VIADD R5, R8, 0x1 ;  /* 0x0000000108057836 */ /* 0x000fe40000000000 */
[----:B------:R-:W-:Y:S01]  /*1080*/  IMAD.MOV.U32 R7, RZ, RZ, R17 ;  /* 0x000000ffff077224 */ /* 0x000fe200078e0011 */
[----:B-1----:R-:W-:Y:S02]  /*1090*/  IADD3 R8, P0, PT, R2, UR4, RZ ;  /* 0x0000000402087c10 */ /* 0x002fe4000ff1e0ff */
[----:B------:R-:W-:Y:S02]  /*10a0*/  LOP3.LUT R2, R5, 0x3, RZ, 0xc0, !PT ;  /* 0x0000000305027812 */ /* 0x000fe400078ec0ff */
[----:B------:R-:W-:Y:S02]  /*10b0*/  MOV R5, RZ ;  /* 0x000000ff00057202 */ /* 0x000fe40000000f00 */
[----:B------:R-:W-:Y:S01]  /*10c0*/  IADD3.X R3, PT, PT, R3, UR5, RZ, P0, !PT ;  /* 0x0000000503037c10 */ /* 0x000fe200087fe4ff */
[----:B------:R-:W-:-:S07]  /*10d0*/  IMAD.MOV R6, RZ, RZ, -R2 ;  /* 0x000000ffff067224 */ /* 0x000fce00078e0a02 */
.L_x_20:
[----:B------:R-:W-:-:S05]  /*10e0*/  MOV R9, R3 ;  /* 0x0000000300097202 */ /* 0x000fca0000000f00 */
[----:B------:R1:W3:Y:S01]  /*10f0*/  LDG.E R12, desc[UR6][R8.64] ;  /* 0x00000006080c7981 */ /* 0x0002e2000c1e1900 */
[----:B------:R-:W-:Y:S01]  /*1100*/  VIADD R6, R6, 0x1 ;  /* 0x0000000106067836 */ /* 0x000fe20000000000 */
[C---:B------:R-:W-:Y:S01]  /*1110*/  IADD3 R7, PT, PT, R4.reuse, R7, RZ ;  /* 0x0000000704077210 */ /* 0x040fe20007ffe0ff */
[----:B------:R-:W-:-:S03]  /*1120*/  IMAD.WIDE.U32 R2, R4, 0x4, R8 ;  /* 0x0000000404027825 */ /* 0x000fc600078e0008 */
[----:B------:R-:W-:Y:S01]  /*1130*/  ISETP.NE.AND P0, PT, R6, RZ, PT ;  /* 0x000000ff0600720c */ /* 0x000fe20003f05270 */
[----:B-1----:R-:W-:Y:S02]  /*1140*/  IMAD.MOV.U32 R8, RZ, RZ, R2 ;  /* 0x000000ffff087224 */ /* 0x002fe400078e0002 */
[----:B---3--:R-:W-:-:S10]  /*1150*/  FADD R5, R12, R5 ;  /* 0x000000050c057221 */ /* 0x008fd40000000000 */
[----:B------:R-:W-:Y:S05]  /*1160*/  @P0 BRA `(.L_x_20) ;  /* 0xfffffffc00dc0947 */ /* 0x000fea000383ffff */
.L_x_19:
[----:B------:R-:W-:Y:S05]  /*1170*/  BSYNC.RECONVERGENT B1 ;  /* 0x0000000000017941 */ /* 0x000fea0003800200 */
.L_x_18:
[----:B------:R-:W-:Y:S05]  /*1180*/  @!P1 BRA `(.L_x_17) ;  /* 0x0000000000649947 */ /* 0x000fea0003800000 */
[----:B------:R-:W1:Y:S01]  /*1190*/  LDCU.64 UR4, c[0x0][0x388] ;  /* 0x00007100ff0477ac */ /* 0x000e620008000a00 */
[C-C-:B--2---:R-:W-:Y:S02]  /*11a0*/  IMAD R21, R4.reuse, 0x2, R7.reuse ;  /* 0x0000000204157824 */ /* 0x144fe400078e0207 */
[----:B------:R-:W-:Y:S02]  /*11b0*/  IMAD R23, R4, 0x3, R7 ;  /* 0x0000000304177824 */ /* 0x000fe400078e0207 */
[----:B------:R-:W-:Y:S01]  /*11c0*/  IMAD.IADD R25, R7, 0x1, R4 ;  /* 0x0000000107197824 */ /* 0x000fe200078e0204 */
[----:B-1----:R-:W-:-:S04]  /*11d0*/  IADD3 R2, P0, PT, R10, UR4, RZ ;  /* 0x000000040a027c10 */ /* 0x002fc8000ff1e0ff */
[----:B------:R-:W-:-:S09]  /*11e0*/  IADD3.X R3, PT, PT, R11, UR5, RZ, P0, !PT ;  /* 0x000000050b037c10 */ /* 0x000fd200087fe4ff */
.L_x_21:
[----:B0-----:R-:W-:-:S04]  /*11f0*/  IMAD.WIDE.U32 R14, R7, 0x4, R2 ;  /* 0x00000004070e7825 */ /* 0x001fc800078e0002 */
[--C-:B------:R-:W-:Y:S02]  /*1200*/  IMAD.WIDE.U32 R18, R25, 0x4, R2.reuse ;  /* 0x0000000419127825 */ /* 0x100fe400078e0002 */
[----:B------:R-:W2:Y:S02]  /*1210*/  LDG.E R14, desc[UR6][R14.64] ;  /* 0x000000060e0e7981 */ /* 0x000ea4000c1e1900 */
[--C-:B------:R-:W-:Y:S02]  /*1220*/  IMAD.WIDE.U32 R8, R21, 0x4, R2.reuse ;  /* 0x0000000415087825 */ /* 0x100fe400078e0002 */
[----:B------:R-:W3:Y:S02]  /*1230*/  LDG.E R18, desc[UR6][R18.64] ;  /* 0x0000000612127981 */ /* 0x000ee4000c1e1900 */
[----:B------:R-:W-:Y:S02]  /*1240*/  IMAD.WIDE.U32 R12, R23, 0x4, R2 ;  /* 0x00000004170c7825 */ /* 0x000fe400078e0002 */
[----:B------:R-:W4:Y:S04]  /*1250*/  LDG.E R8, desc[UR6][R8.64] ;  /* 0x0000000608087981 */ /* 0x000f28000c1e1900 */
[----:B------:R-:W5:Y:S01]  /*1260*/  LDG.E R12, desc[UR6][R12.64] ;  /* 0x000000060c0c7981 */ /* 0x000f62000c1e1900 */
[C-C-:B------:R-:W-:Y:S01]  /*1270*/  IADD3 R7, PT, PT, R4.reuse, R7, R4.reuse ;  /* 0x0000000704077210 */ /* 0x140fe20007ffe004 */
[C---:B------:R-:W-:Y:S01]  /*1280*/  IMAD R21, R4.reuse, 0x4, R21 ;  /* 0x0000000404157824 */ /* 0x040fe200078e0215 */
[C---:B------:R-:W-:Y:S01]  /*1290*/  LEA R25, R4.reuse, R25, 0x2 ;  /* 0x0000001904197211 */ /* 0x040fe200078e10ff */
[C---:B------:R-:W-:Y:S01]  /*12a0*/  IMAD R23, R4.reuse, 0x4, R23 ;  /* 0x0000000404177824 */ /* 0x040fe200078e0217 */
[----:B------:R-:W-:-:S04]  /*12b0*/  IADD3 R7, PT, PT, R4, R7, R4 ;  /* 0x0000000704077210 */ /* 0x000fc80007ffe004 */
[----:B------:R-:W-:Y:S01]  /*12c0*/  ISETP.GE.U32.AND P0, PT, R7, 0x200, PT ;  /* 0x000002000700780c */ /* 0x000fe20003f06070 */
[----:B--2---:R-:W-:-:S04]  /*12d0*/  FADD R5, R14, R5 ;  /* 0x000000050e057221 */ /* 0x004fc80000000000 */
[----:B---3--:R-:W-:-:S04]  /*12e0*/  FADD R5, R5, R18 ;  /* 0x0000001205057221 */ /* 0x008fc80000000000 */
[----:B----4-:R-:W-:-:S04]  /*12f0*/  FADD R5, R5, R8 ;  /* 0x0000000805057221 */ /* 0x010fc80000000000 */
[----:B-----5:R-:W-:Y:S01]  /*1300*/  FADD R5, R5, R12 ;  /* 0x0000000c05057221 */ /* 0x020fe20000000000 */
[----:B------:R-:W-:Y:S06]  /*1310*/  @!P0 BRA `(.L_x_21) ;  /* 0xfffffffc00b48947 */ /* 0x000fec000383ffff */
.L_x_17:
[----:B------:R-:W-:Y:S05]  /*1320*/  BSYNC.RECONVERGENT B0 ;  /* 0x0000000000007941 */ /* 0x000fea0003800200 */
.L_x_16:
[----:B------:R-:W-:Y:S01]  /*1330*/  ISETP.GE.U32.AND P0, PT, R4, 0x2, PT ;  /* 0x000000020400780c */ /* 0x000fe20003f06070 */
[----:B------:R1:W-:Y:S01]  /*1340*/  STS [R0], R5 ;  /* 0x0000000500007388 */ /* 0x0003e20000000800 */
[----:B------:R-:W-:Y:S01]  /*1350*/  BAR.SYNC.DEFER_BLOCKING 0x0 ;  /* 0x0000000000007b1d */ /* 0x000fe20000010000 */
[----:B------:R-:W-:-:S10]  /*1360*/  ISETP.GT.U32.AND P1, PT, R17, 0x1ff, PT ;  /* 0x000001ff1100780c */ /* 0x000fd40003f24070 */
[----:B-1----:R-:W-:Y:S05]  /*1370*/  @!P0 BRA `(.L_x_22) ;  /* 0x0000000000388947 */ /* 0x002fea0003800000 */
[----:B------:R-:W-:-:S07]  /*1380*/  MOV R2, R4 ;  /* 0x0000000400027202 */ /* 0x000fce0000000f00 */
.L_x_23:
[----:B------:R-:W-:-:S05]  /*1390*/  SHF.R.U32.HI R8, RZ, 0x1, R2 ;  /* 0x00000001ff087819 */ /* 0x000fca0000011602 */
[----:B------:R-:W-:-:S05]  /*13a0*/  IMAD.IADD R3, R17, 0x1, R8 ;  /* 0x0000000111037824 */ /* 0x000fca00078e0208 */
[----:B------:R-:W-:-:S04]  /*13b0*/  ISETP.GT.U32.AND P0, PT, R3, 0x1ff, PT ;  /* 0x000001ff0300780c */ /* 0x000fc80003f04070 */
[----:B------:R-:W-:-:S13]  /*13c0*/  ISETP.GE.U32.OR P0, PT, R17, R8, P0 ;  /* 0x000000081100720c */ /* 0x000fda0000706470 */
[----:B------:R-:W-:Y:S01]  /*13d0*/  @!P0 IMAD R3, R8, 0x4, R0 ;  /* 0x0000000408038824 */ /* 0x000fe200078e0200 */
[----:B------:R-:W-:Y:S05]  /*13e0*/  @!P0 LDS R6, [R0] ;  /* 0x0000000000068984 */ /* 0x000fea0000000800 */
[----:B------:R-:W1:Y:S02]  /*13f0*/  @!P0 LDS R3, [R3] ;  /* 0x0000000003038984 */ /* 0x000e640000000800 */
[----:B-1----:R-:W-:-:S05]  /*1400*/  @!P0 FADD R5, R3, R6 ;  /* 0x0000000603058221 */ /* 0x002fca0000000000 */
[----:B------:R1:W-:Y:S01]  /*1410*/  @!P0 STS [R0], R5 ;  /* 0x0000000500008388 */ /* 0x0003e20000000800 */
[----:B------:R-:W-:Y:S01]  /*1420*/  BAR.SYNC.DEFER_BLOCKING 0x0 ;  /* 0x0000000000007b1d */ /* 0x000fe20000010000 */
[----:B------:R-:W-:Y:S02]  /*1430*/  ISETP.GE.U32.AND P0, PT, R2, 0x4, PT ;  /* 0x000000040200780c */ /* 0x000fe40003f06070 */
[----:B------:R-:W-:-:S11]  /*1440*/  MOV R2, R8 ;  /* 0x0000000800027202 */ /* 0x000fd60000000f00 */
[----:B-1----:R-:W-:Y:S05]  /*1450*/  @P0 BRA `(.L_x_23) ;  /* 0xfffffffc00cc0947 */ /* 0x002fea000383ffff */
.L_x_22:
[----:B------:R-:W-:Y:S05]  /*1460*/  @P1 EXIT ;  /* 0x000000000000194d */ /* 0x000fea0003800000 */
[----:B------:R-:W1:Y:S01]  /*1470*/  I2F.U32.RP R6, R4 ;  /* 0x0000000400067306 */ /* 0x000e620000209000 */
[----:B------:R-:W-:Y:S01]  /*1480*/  IADD3 R0, PT, PT, R17, R4, RZ ;  /* 0x0000000411007210 */ /* 0x000fe20007ffe0ff */
[----:B------:R-:W3:Y:S01]  /*1490*/  S2UR UR5, SR_CgaCtaId ;  /* 0x00000000000579c3 */ /* 0x000ee20000008800 */
[----:B------:R-:W-:Y:S01]  /*14a0*/  ISETP.NE.U32.AND P2, PT, R4, RZ, PT ;  /* 0x000000ff0400720c */ /* 0x000fe20003f45070 */
[----:B------:R-:W-:Y:S01]  /*14b0*/  UMOV UR4, 0x400 ;  /* 0x0000040000047882 */ /* 0x000fe20000000000 */
[C---:B------:R-:W-:Y:S01]  /*14c0*/  ISETP.GE.U32.AND P0, PT, R0.reuse, 0x200, PT ;  /* 0x000002000000780c */ /* 0x040fe20003f06070 */
[----:B------:R-:W-:Y:S01]  /*14d0*/  BSSY.RECONVERGENT B0, `(.L_x_24) ;  /* 0x0000037000007945 */ /* 0x000fe20003800200 */
[----:B------:R-:W-:Y:S02]  /*14e0*/  VIMNMX.U32 R5, PT, PT, R0, 0x200, !PT ;  /* 0x0000020000057848 */ /* 0x000fe40007fe0000 */
[----:B------:R-:W-:-:S04]  /*14f0*/  SEL R7, RZ, 0x1, P0 ;  /* 0x00000001ff077807 */ /* 0x000fc80000000000 */
[----:B------:R-:W-:Y:S01]  /*1500*/  IADD3 R5, PT, PT, R5, -R0, -R7 ;  /* 0x8000000005057210 */ /* 0x000fe20007ffe807 */
[----:B-1----:R-:W1:Y:S01]  /*1510*/  MUFU.RCP R6, R6 ;  /* 0x0000000600067308 */ /* 0x002e620000001000 */
[----:B---3--:R-:W-:Y:S01]  /*1520*/  ULEA UR4, UR5, UR4, 0x18 ;  /* 0x0000000405047291 */ /* 0x008fe2000f8ec0ff */
[----:B-1----:R-:W-:-:S06]  /*1530*/  VIADD R2, R6, 0xffffffe ;  /* 0x0ffffffe06027836 */ /* 0x002fcc0000000000 */
[----:B------:R1:W3:Y:S02]  /*1540*/  F2I.FTZ.U32.TRUNC.NTZ R3, R2 ;  /* 0x0000000200037305 */ /* 0x0002e4000021f000 */
[----:B-1----:R-:W-:Y:S02]  /*1550*/  IMAD.MOV.U32 R2, RZ, RZ, RZ ;  /* 0x000000ffff027224 */ /* 0x002fe400078e00ff */
[----:B---3--:R-:W-:-:S04]  /*1560*/  IMAD.MOV R9, RZ, RZ, -R3 ;  /* 0x000000ffff097224 */ /* 0x008fc800078e0a03 */
[----:B------:R-:W-:-:S04]  /*1570*/  IMAD R9, R9, R4, RZ ;  /* 0x0000000409097224 */ /* 0x000fc800078e02ff */
[----:B------:R-:W-:Y:S02]  /*1580*/  IMAD.HI.U32 R6, R3, R9, R2 ;  /* 0x0000000903067227 */ /* 0x000fe400078e0002 */
[----:B------:R-:W1:Y:S04]  /*1590*/  LDS R3, [UR4] ;  /* 0x00000004ff037984 */ /* 0x000e680008000800 */
[----:B------:R-:W-:-:S04]  /*15a0*/  IMAD.HI.U32 R6, R6, R5, RZ ;  /* 0x0000000506067227 */ /* 0x000fc800078e00ff */
[----:B------:R-:W-:-:S04]  /*15b0*/  IMAD.MOV R0, RZ, RZ, -R6 ;  /* 0x000000ffff007224 */ /* 0x000fc800078e0a06 */
[----:B------:R-:W-:-:S05]  /*15c0*/  IMAD R5, R4, R0, R5 ;  /* 0x0000000004057224 */ /* 0x000fca00078e0205 */
[----:B------:R-:W-:-:S13]  /*15d0*/  ISETP.GE.U32.AND P0, PT, R5, R4, PT ;  /* 0x000000040500720c */ /* 0x000fda0003f06070 */
[----:B------:R-:W-:Y:S01]  /*15e0*/  @P0 IADD3 R5, PT, PT, R5, -R4, RZ ;  /* 0x8000000405050210 */ /* 0x000fe20007ffe0ff */
[----:B------:R-:W-:-:S03]  /*15f0*/  @P0 VIADD R6, R6, 0x1 ;  /* 0x0000000106060836 */ /* 0x000fc60000000000 */
[----:B------:R-:W-:-:S13]  /*1600*/  ISETP.GE.U32.AND P1, PT, R5, R4, PT ;  /* 0x000000040500720c */ /* 0x000fda0003f26070 */
[----:B------:R-:W-:Y:S01]  /*1610*/  @P1 VIADD R6, R6, 0x1 ;  /* 0x0000000106061836 */ /* 0x000fe20000000000 */
[----:B------:R-:W-:-:S04]  /*1620*/  @!P2 LOP3.LUT R6, RZ, R4, RZ, 0x33, !PT ;  /* 0x00000004ff06a212 */ /* 0x000fc800078e33ff */
[----:B------:R-:W-:-:S04]  /*1630*/  IADD3 R7, PT, PT, R7, R6, RZ ;  /* 0x0000000607077210 */ /* 0x000fc80007ffe0ff */
[----:B------:R-:W-:-:S04]  /*1640*/  LOP3.LUT R0, R7, 0x3, RZ, 0xc0, !PT ;  /* 0x0000000307007812 */ /* 0x000fc800078ec0ff */
[----:B------:R-:W-:-:S13]  /*1650*/  ISETP.NE.AND P0, PT, R0, 0x3, PT ;  /* 0x000000030000780c */ /* 0x000fda0003f05270 */
[----:B-1----:R-:W-:Y:S05]  /*1660*/  @!P0 BRA `(.L_x_25) ;  /* 0x0000000000748947 */ /* 0x002fea0003800000 */
[----:B------:R-:W1:Y:S01]  /*1670*/  LDCU.64 UR4, c[0x0][0x388] ;  /* 0x00007100ff0477ac */ /* 0x000e620008000a00 */
[----:B------:R-:W-:Y:S02]  /*1680*/  VIADD R0, R7, 0x1 ;  /* 0x0000000107007836 */ /* 0x000fe40000000000 */
[----:B------:R-:W-:-:S03]  /*1690*/  IMAD.WIDE.U32 R8, R17, 0x4, R10 ;  /* 0x0000000411087825 */ /* 0x000fc600078e000a */
[----:B------:R-:W-:-:S05]  /*16a0*/  LOP3.LUT R0, R0, 0x3, RZ, 0xc0, !PT ;  /* 0x0000000300007812 */ /* 0x000fca00078ec0ff */
[----:B------:R-:W-:Y:S02]  /*16b0*/  IMAD R17, R0, R4, R17 ;  /* 0x0000000400117224 */ /* 0x000fe400078e0211 */
[----:B------:R-:W-:Y:S01]  /*16c0*/  IMAD.MOV R5, RZ, RZ, -R0 ;  /* 0x000000ffff057224 */ /* 0x000fe200078e0a00 */
[----:B-1----:R-:W-:-:S04]  /*16d0*/  IADD3 R8, P0, PT, R8, UR4, RZ ;  /* 0x0000000408087c10 */ /* 0x002fc8000ff1e0ff */
[----:B------:R-:W-:-:S09]  /*16e0*/  IADD3.X R9, PT, PT, R9, UR5, RZ, P0, !PT ;  /* 0x0000000509097c10 */ /* 0x000fd200087fe4ff */
.L_x_28:
[----:B-1----:R-:W-:Y:S01]  /*16f0*/  MOV R12, R8 ;  /* 0x00000008000c7202 */ /* 0x002fe20000000f00 */
[----:B------:R-:W-:-:S05]  /*1700*/  IMAD.MOV.U32 R13, RZ, RZ, R9 ;  /* 0x000000ffff0d7224 */ /* 0x000fca00078e0009 */
[----:B------:R-:W3:Y:S01]  /*1710*/  LDG.E R0, desc[UR6][R12.64] ;  /* 0x000000060c007981 */ /* 0x000ee2000c1e1900 */
[----:B------:R-:W1:Y:S01]  /*1720*/  MUFU.RCP R2, R3 ;  /* 0x0000000300027308 */ /* 0x000e620000001000 */
[----:B------:R-:W-:Y:S01]  /*1730*/  VIADD R5, R5, 0x1 ;  /* 0x0000000105057836 */ /* 0x000fe20000000000 */
[----:B------:R-:W-:Y:S04]  /*1740*/  BSSY.RECONVERGENT B1, `(.L_x_26) ;  /* 0x000000c000017945 */ /* 0x000fe80003800200 */
[----:B------:R-:W-:Y:S01]  /*1750*/  ISETP.NE.AND P2, PT, R5, RZ, PT ;  /* 0x000000ff0500720c */ /* 0x000fe20003f45270 */
[----:B-1----:R-:W-:-:S04]  /*1760*/  FFMA R9, -R3, R2, 1 ;  /* 0x3f80000003097423 */ /* 0x002fc80000000102 */
[----:B------:R-:W-:Y:S01]  /*1770*/  FFMA R9, R2, R9, R2 ;  /* 0x0000000902097223 */ /* 0x000fe20000000002 */
[----:B---3--:R-:W1:Y:S03]  /*1780*/  FCHK P0, R0, R3 ;  /* 0x0000000300007302 */ /* 0x008e660000000000 */
[----:B------:R-:W-:-:S04]  /*1790*/  FFMA R2, R0, R9, RZ ;  /* 0x0000000900027223 */ /* 0x000fc800000000ff */
[----:B------:R-:W-:-:S04]  /*17a0*/  FFMA R6, -R3, R2, R0 ;  /* 0x0000000203067223 */ /* 0x000fc80000000100 */
[----:B0-----:R-:W-:Y:S01]  /*17b0*/  FFMA R15, R9, R6, R2 ;  /* 0x00000006090f7223 */ /* 0x001fe20000000002 */
[----:B-1----:R-:W-:Y:S06]  /*17c0*/  @!P0 BRA `(.L_x_27) ;  /* 0x00000000000c8947 */ /* 0x002fec0003800000 */
[----:B------:R-:W-:-:S07]  /*17d0*/  MOV R2, 0x17f0 ;  /* 0x000017f000027802 */ /* 0x000fce0000000f00 */
[----:B--2---:R-:W-:Y:S05]  /*17e0*/  CALL.REL.NOINC `($__internal_0_$__cuda_sm3x_div_rn_noftz_f32_slowpath) ;  /* 0x0000000400607944 */ /* 0x004fea0003c00000 */
[----:B------:R-:W-:-:S07]  /*17f0*/  MOV R15, R21 ;  /* 0x00000015000f7202 */ /* 0x000fce0000000f00 */
.L_x_27:
[----:B------:R-:W-:Y:S05]  /*1800*/  BSYNC.RECONVERGENT B1 ;  /* 0x0000000000017941 */ /* 0x000fea0003800200 */
.L_x_26:
[----:B------:R1:W-:Y:S01]  /*1810*/  STG.E desc[UR6][R12.64], R15 ;  /* 0x0000000f0c007986 */ /* 0x0003e2000c101906 */
[----:B------:R-:W-:Y:S01]  /*1820*/  IMAD.WIDE.U32 R8, R4, 0x4, R12 ;  /* 0x0000000404087825 */ /* 0x000fe200078e000c */
[----:B------:R-:W-:Y:S06]  /*1830*/  @P2 BRA `(.L_x_28) ;  /* 0xfffffffc00ac2947 */ /* 0x000fec000383ffff */
.L_x_25:
[----:B------:R-:W-:Y:S05]  /*1840*/  BSYNC.RECONVERGENT B0 ;  /* 0x0000000000007941 */ /* 0x000fea0003800200 */
.L_x_24:
[----:B------:R-:W-:-:S13]  /*1850*/  ISETP.GE.U32.AND P0, PT, R7, 0x3, PT ;  /* 0x000000030700780c */ /* 0x000fda0003f06070 */
[----:B------:R-:W-:Y:S05]  /*1860*/  @!P0 EXIT ;  /* 0x000000000000894d */ /* 0x000fea0003800000 */
[----:B------:R-:W1:Y:S01]  /*1870*/  LDCU.64 UR4, c[0x0][0x388] ;  /* 0x00007100ff0477ac */ /* 0x000e620008000a00 */
[C-C-:B------:R-:W-:Y:S02]  /*1880*/  IMAD R5, R4.reuse, 0x2, R17.reuse ;  /* 0x0000000204057824 */ /* 0x140fe400078e0211 */
[----:B------:R-:W-:Y:S02]  /*1890*/  IMAD R7, R4, 0x3, R17 ;  /* 0x0000000304077824 */ /* 0x000fe400078e0211 */
[----:B------:R-:W-:Y:S01]  /*18a0*/  IMAD.IADD R9, R17, 0x1, R4 ;  /* 0x0000000111097824 */ /* 0x000fe200078e0204 */
[----:B-1----:R-:W-:-:S04]  /*18b0*/  IADD3 R12, P0, PT, R10, UR4, RZ ;  /* 0x000000040a0c7c10 */ /* 0x002fc8000ff1e0ff */
[----:B------:R-:W-:-:S09]  /*18c0*/  IADD3.X R13, PT, PT, R11, UR5, RZ, P0, !PT ;  /* 0x000000050b0d7c10 */ /* 0x000fd200087fe4ff */
.L_x_37:
[----:B------:R-:W-:-:S05]  /*18d0*/  IMAD.WIDE.U32 R10, R17, 0x4, R12 ;  /* 0x00000004110a7825 */ /* 0x000fca00078e000c */
[----:B------:R-:W3:Y:S01]  /*18e0*/  LDG.E R6, desc[UR6][R10.64] ;  /* 0x000000060a067981 */ /* 0x000ee2000c1e1900 */
[----:B------:R-:W0:Y:S01]  /*18f0*/  MUFU.RCP R0, R3 ;  /* 0x0000000300007308 */ /* 0x000e220000001000 */
[----:B------:R-:W-:Y:S01]  /*1900*/  BSSY.RECONVERGENT B0, `(.L_x_29) ;  /* 0x000000c000007945 */ /* 0x000fe20003800200 */
[----:B0-----:R-:W-:-:S04]  /*1910*/  FFMA R15, -R3, R0, 1 ;  /* 0x3f800000030f7423 */ /* 0x001fc80000000100 */
[----:B------:R-:W-:Y:S02]  /*1920*/  FFMA R0, R0, R15, R0 ;  /* 0x0000000f00007223 */ /* 0x000fe40000000000 */
[----:B---3--:R-:W0:Y:S02]  /*1930*/  FCHK P0, R6, R3 ;  /* 0x0000000306007302 */ /* 0x008e240000000000 */
[----:B------:R-:W-:-:S04]  /*1940*/  FFMA R2, R0, R6, RZ ;  /* 0x0000000600027223 */ /* 0x000fc800000000ff */
[----:B------:R-:W-:-:S04]  /*1950*/  FFMA R15, -R3, R2, R6 ;  /* 0x00000002030f7223 */ /* 0x000fc80000000106 */
[----:B------:R-:W-:Y:S01]  /*1960*/  FFMA R19, R0, R15, R2 ;  /* 0x0000000f00137223 */ /* 0x000fe20000000002 */
[----:B0-----:R-:W-:Y:S06]  /*1970*/  @!P0 BRA `(.L_x_30) ;  /* 0x0000000000108947 */ /* 0x001fec0003800000 */
[----:B------:R-:W-:Y:S02]  /*1980*/  MOV R0, R6 ;  /* 0x0000000600007202 */ /* 0x000fe40000000f00 */
[----:B------:R-:W-:-:S07]  /*1990*/  MOV R2, 0x19b0 ;  /* 0x000019b000027802 */ /* 0x000fce0000000f00 */
[----:B--2---:R-:W-:Y:S05]  /*19a0*/  CALL.REL.NOINC `($__internal_0_$__cuda_sm3x_div_rn_noftz_f32_slowpath) ;  /* 0x0000000000f07944 */ /* 0x004fea0003c00000 */
[----:B------:R-:W-:-:S07]  /*19b0*/  IMAD.MOV.U32 R19, RZ, RZ, R21 ;  /* 0x000000ffff137224 */ /* 0x000fce00078e0015 */
.L_x_30:
[----:B------:R-:W-:Y:S05]  /*19c0*/  BSYNC.RECONVERGENT B0 ;  /* 0x0000000000007941 */ /* 0x000fea0003800200 */
.L_x_29:
[----:B------:R-:W-:Y:S01]  /*19d0*/  IMAD.WIDE.U32 R14, R9, 0x4, R12 ;  /* 0x00000004090e7825 */ /* 0x000fe200078e000c */
[----:B------:R0:W-:Y:S04]  /*19e0*/  STG.E desc[UR6][R10.64], R19 ;  /* 0x000000130a007986 */ /* 0x0001e8000c101906 */
[----:B------:R-:W3:Y:S01]  /*19f0*/  LDG.E R6, desc[UR6][R14.64] ;  /* 0x000000060e067981 */ /* 0x000ee2000c1e1900 */
[----:B------:R-:W2:Y:S01]  /*1a00*/  MUFU.RCP R0, R3 ;  /* 0x0000000300007308 */ /* 0x000ea20000001000 */
[----:B------:R-:W-:Y:S01]  /*1a10*/  BSSY.RECONVERGENT B0, `(.L_x_31) ;  /* 0x000000b000007945 */ /* 0x000fe20003800200 */
[----:B--2---:R-:W-:-:S04]  /*1a20*/  FFMA R21, -R3, R0, 1 ;  /* 0x3f80000003157423 */ /* 0x004fc80000000100 */
[----:B------:R-:W-:Y:S02]  /*1a30*/  FFMA R0, R0, R21, R0 ;  /* 0x0000001500007223 */ /* 0x000fe40000000000 */
[----:B---3--:R-:W1:Y:S02]  /*1a40*/  FCHK P0, R6, R3 ;  /* 0x0000000306007302 */ /* 0x008e640000000000 */
[----:B------:R-:W-:-:S04]  /*1a50*/  FFMA R2, R0, R6, RZ ;  /* 0x0000000600027223 */ /* 0x000fc800000000ff */
[----:B------:R-:W-:-:S04]  /*1a60*/  FFMA R21, -R3, R2, R6 ;  /* 0x0000000203157223 */ /* 0x000fc80000000106 */
[----:B------:R-:W-:Y:S01]  /*1a70*/  FFMA R21, R0, R21, R2 ;  /* 0x0000001500157223 */ /* 0x000fe20000000002 */
[----:B01----:R-:W-:Y:S06]  /*1a80*/  @!P0 BRA `(.L_x_32) ;  /* 0x00000000000c8947 */ /* 0x003fec0003800000 */
[----:B------:R-:W-:Y:S01]  /*1a90*/  IMAD.MOV.U32 R0, RZ, RZ, R6 ;  /* 0x000000ffff007224 */ /* 0x000fe200078e0006 */
[----:B------:R-:W-:-:S07]  /*1aa0*/  MOV R2, 0x1ac0 ;  /* 0x00001ac000027802 */ /* 0x000fce0000000f00 */
[----:B------:R-:W-:Y:S05]  /*1ab0*/  CALL.REL.NOINC `($__internal_0_$__cuda_sm3x_div_rn_noftz_f32_slowpath) ;  /* 0x0000000000ac7944 */ /* 0x000fea0003c00000 */
.L_x_32:
[----:B------:R-:W-:Y:S05]  /*1ac0*/  BSYNC.RECONVERGENT B0 ;  /* 0x0000000000007941 */ /* 0x000fea0003800200 */
.L_x_31:
[----:B------:R-:W-:Y:S01]  /*1ad0*/  IMAD.WIDE.U32 R10, R5, 0x4, R12 ;  /* 0x00000004050a7825 */ /* 0x000fe200078e000c */
[----:B------:R0:W-:Y:S04]  /*1ae0*/  STG.E desc[UR6][R14.64], R21 ;  /* 0x000000150e007986 */ /* 0x0001e8000c101906 */
[----:B------:R-:W2:Y:S01]  /*1af0*/  LDG.E R6, desc[UR6][R10.64] ;  /* 0x000000060a067981 */ /* 0x000ea2000c1e1900 */
[----:B------:R-:W1:Y:S01]  /*1b00*/  MUFU.RCP R0, R3 ;  /* 0x0000000300007308 */ /* 0x000e620000001000 */
[----:B------:R-:W-:Y:S01]  /*1b10*/  BSSY.RECONVERGENT B0, `(.L_x_33) ;  /* 0x000000d000007945 */ /* 0x000fe20003800200 */
[----:B------:R-:W-:Y:S01]  /*1b20*/  IADD3 R17, PT, PT, R4, R17, R4 ;  /* 0x0000001104117210 */ /* 0x000fe20007ffe004 */
[----:B-1----:R-:W-:-:S04]  /*1b30*/  FFMA R19, -R3, R0, 1 ;  /* 0x3f80000003137423 */ /* 0x002fc80000000100 */
[----:B------:R-:W-:Y:S01]  /*1b40*/  FFMA R0, R0, R19, R0 ;  /* 0x0000001300007223 */ /* 0x000fe20000000000 */
[----:B--2---:R-:W1:Y:S03]  /*1b50*/  FCHK P0, R6, R3 ;  /* 0x0000000306007302 */ /* 0x004e660000000000 */
[----:B------:R-:W-:-:S04]  /*1b60*/  FFMA R2, R0, R6, RZ ;  /* 0x0000000600027223 */ /* 0x000fc800000000ff */
[----:B------:R-:W-:-:S04]  /*1b70*/  FFMA R19, -R3, R2, R6 ;  /* 0x0000000203137223 */ /* 0x000fc80000000106 */
[----:B------:R-:W-:Y:S01]  /*1b80*/  FFMA R19, R0, R19, R2 ;  /* 0x0000001300137223 */ /* 0x000fe20000000002 */
[----:B01----:R-:W-:Y:S06]  /*1b90*/  @!P0 BRA `(.L_x_34) ;  /* 0x0000000000108947 */ /* 0x003fec0003800000 */
[----:B------:R-:W-:Y:S02]  /*1ba0*/  MOV R0, R6 ;  /* 0x0000000600007202 */ /* 0x000fe40000000f00 */
[----:B------:R-:W-:-:S07]  /*1bb0*/  MOV R2, 0x1bd0 ;  /* 0x00001bd000027802 */ /* 0x000fce0000000f00 */
[----:B------:R-:W-:Y:S05]  /*1bc0*/  CALL.REL.NOINC `($__internal_0_$__cuda_sm3x_div_rn_noftz_f32_slowpath) ;  /* 0x0000000000687944 */ /* 0x000fea0003c00000 */
[----:B------:R-:W-:-:S07]  /*1bd0*/  IMAD.MOV.U32 R19, RZ, RZ, R21 ;  /* 0x000000ffff137224 */ /* 0x000fce00078e0015 */
.L_x_34:
[----:B------:R-:W-:Y:S05]  /*1be0*/  BSYNC.RECONVERGENT B0 ;  /* 0x0000000000007941 */ /* 0x000fea0003800200 */
.L_x_33:
[----:B------:R-:W-:Y:S01]  /*1bf0*/  IMAD.WIDE.U32 R14, R7, 0x4, R12 ;  /* 0x00000004070e7825 */ /* 0x000fe200078e000c */
[----:B------:R0:W-:Y:S04]  /*1c00*/  STG.E desc[UR6][R10.64], R19 ;  /* 0x000000130a007986 */ /* 0x0001e8000c101906 */
[----:B------:R-:W2:Y:S01]  /*1c10*/  LDG.E R6, desc[UR6][R14.64] ;  /* 0x000000060e067981 */ /* 0x000ea2000c1e1900 */
[----:B------:R-:W1:Y:S01]  /*1c20*/  MUFU.RCP R0, R3 ;  /* 0x0000000300007308 */ /* 0x000e620000001000 */
[----:B------:R-:W-:Y:S01]  /*1c30*/  BSSY.RECONVERGENT B0, `(.L_x_35) ;  /* 0x000000b000007945 */ /* 0x000fe20003800200 */
[----:B-1----:R-:W-:-:S04]  /*1c40*/  FFMA R21, -R3, R0, 1 ;  /* 0x3f80000003157423 */ /* 0x002fc80000000100 */
[----:B------:R-:W-:Y:S02]  /*1c50*/  FFMA R0, R0, R21, R0 ;  /* 0x0000001500007223 */ /* 0x000fe40000000000 */
[----:B--2---:R-:W1:Y:S02]  /*1c60*/  FCHK P0, R6, R3 ;  /* 0x0000000306007302 */ /* 0x004e640000000000 */
[----:B------:R-:W-:-:S04]  /*1c70*/  FFMA R2, R0, R6, RZ ;  /* 0x0000000600027223 */ /* 0x000fc800000000ff */
[----:B------:R-:W-:-:S04]  /*1c80*/  FFMA R21, -R3, R2, R6 ;  /* 0x0000000203157223 */ /* 0x000fc80000000106 */
[----:B------:R-:W-:Y:S01]  /*1c90*/  FFMA R21, R0, R21, R2 ;  /* 0x0000001500157223 */ /* 0x000fe20000000002 */
[----:B01----:R-:W-:Y:S06]  /*1ca0*/  @!P0 BRA `(.L_x_36) ;  /* 0x00000000000c8947 */ /* 0x003fec0003800000 */
[----:B------:R-:W-:Y:S01]  /*1cb0*/  IMAD.MOV.U32 R0, RZ, RZ, R6 ;  /* 0x000000ffff007224 */ /* 0x000fe200078e0006 */
[----:B------:R-:W-:-:S07]  /*1cc0*/  MOV R2, 0x1ce0 ;  /* 0x00001ce000027802 */ /* 0x000fce0000000f00 */
[----:B------:R-:W-:Y:S05]  /*1cd0*/  CALL.REL.NOINC `($__internal_0_$__cuda_sm3x_div_rn_noftz_f32_slowpath) ;  /* 0x0000000000247944 */ /* 0x000fea0003c00000 */
.L_x_36:
[----:B------:R-:W-:Y:S05]  /*1ce0*/  BSYNC.RECONVERGENT B0 ;  /* 0x0000000000007941 */ /* 0x000fea0003800200 */
.L_x_35:
[----:B------:R1:W-:Y:S01]  /*1cf0*/  STG.E desc[UR6][R14.64], R21 ;  /* 0x000000150e007986 */ /* 0x0003e2000c101906 */
[C---:B------:R-:W-:Y:S01]  /*1d00*/  IADD3 R17, PT, PT, R4.reuse, R17, R4 ;  /* 0x0000001104117210 */ /* 0x040fe20007ffe004 */
[C---:B------:R-:W-:Y:S01]  /*1d10*/  IMAD R7, R4.reuse, 0x4, R7 ;  /* 0x0000000404077824 */ /* 0x040fe200078e0207 */
[C---:B------:R-:W-:Y:S01]  /*1d20*/  LEA R5, R4.reuse, R5, 0x2 ;  /* 0x0000000504057211 */ /* 0x040fe200078e10ff */
[----:B------:R-:W-:Y:S01]  /*1d30*/  IMAD R9, R4, 0x4, R9 ;  /* 0x0000000404097824 */ /* 0x000fe200078e0209 */
[----:B------:R-:W-:-:S13]  /*1d40*/  ISETP.GE.U32.AND P0, PT, R17, 0x200, PT ;  /* 0x000002001100780c */ /* 0x000fda0003f06070 */
[----:B-1----:R-:W-:Y:S05]  /*1d50*/  @!P0 BRA `(.L_x_37) ;  /* 0xfffffff800dc8947 */ /* 0x002fea000383ffff */
[----:B------:R-:W-:Y:S05]  /*1d60*/  EXIT ;  /* 0x000000000000794d */ /* 0x000fea0003800000 */
        .weak           $__internal_0_$__cuda_sm3x_div_rn_noftz_f32_slowpath
        .type           $__internal_0_$__cuda_sm3x_div_rn_noftz_f32_slowpath,@function
        .size           $__internal_0_$__cuda_sm3x_div_rn_noftz_f32_slowpath,(.L_x_50 - $__internal_0_$__cuda_sm3x_div_rn_noftz_f32_slowpath)
$__internal_0_$__cuda_sm3x_div_rn_noftz_f32_slowpath:
[--C-:B------:R-:W-:Y:S01]  /*1d70*/  SHF.R.U32.HI R6, RZ, 0x17, R3.reuse ;  /* 0x00000017ff067819 */ /* 0x100fe20000011603 */
[----:B------:R-:W-:Y:S01]  /*1d80*/  BSSY.RECONVERGENT B2, `(.L_x_38) ;  /* 0x0000065000027945 */ /* 0x000fe20003800200 */
[----:B------:R-:W-:Y:S01]  /*1d90*/  SHF.R.U32.HI R16, RZ, 0x17, R0 ;  /* 0x00000017ff107819 */ /* 0x000fe20000011600 */
[----:B------:R-:W-:Y:S01]  /*1da0*/  IMAD.MOV.U32 R19, RZ, RZ, R3 ;  /* 0x000000ffff137224 */ /* 0x000fe200078e0003 */
[----:B------:R-:W-:Y:S02]  /*1db0*/  LOP3.LUT R6, R6, 0xff, RZ, 0xc0, !PT ;  /* 0x000000ff06067812 */ /* 0x000fe400078ec0ff */
[----:B------:R-:W-:Y:S02]  /*1dc0*/  LOP3.LUT R16, R16, 0xff, RZ, 0xc0, !PT ;  /* 0x000000ff10107812 */ /* 0x000fe400078ec0ff */
[----:B------:R-:W-:-:S03]  /*1dd0*/  IADD3 R8, PT, PT, R6, -0x1, RZ ;  /* 0xffffffff06087810 */ /* 0x000fc60007ffe0ff */
[----:B------:R-:W-:Y:S01]  /*1de0*/  VIADD R18, R16, 0xffffffff ;  /* 0xffffffff10127836 */ /* 0x000fe20000000000 */
[----:B------:R-:W-:-:S04]  /*1df0*/  ISETP.GT.U32.AND P0, PT, R8, 0xfd, PT ;  /* 0x000000fd0800780c */ /* 0x000fc80003f04070 */
[----:B------:R-:W-:-:S13]  /*1e00*/  ISETP.GT.U32.OR P0, PT, R18, 0xfd, P0 ;  /* 0x000000fd1200780c */ /* 0x000fda0000704470 */
[----:B------:R-:W-:Y:S01]  /*1e10*/  @!P0 MOV R8, RZ ;  /* 0x000000ff00088202 */ /* 0x000fe20000000f00 */
[----:B------:R-:W-:Y:S06]  /*1e20*/  @!P0 BRA `(.L_x_39) ;  /* 0x0000000000648947 */ /* 0x000fec0003800000 */
[----:B------:R-:W-:Y:S02]  /*1e30*/  FSETP.GTU.FTZ.AND P0, PT, |R0|, +INF , PT ;  /* 0x7f8000000000780b */ /* 0x000fe40003f1c200 */
[----:B------:R-:W-:-:S04]  /*1e40*/  FSETP.GTU.FTZ.AND P1, PT, |R3|, +INF , PT ;  /* 0x7f8000000300780b */ /* 0x000fc80003f3c200 */
[----:B------:R-:W-:-:S13]  /*1e50*/  PLOP3.LUT P0, PT, P0, P1, PT, 0xf8, 0x8f ;  /* 0x00000000008f781c */ /* 0x000fda0000703f70 */
[----:B------:R-:W-:Y:S05]  /*1e60*/  @P0 BRA `(.L_x_40) ;  /* 0x0000000400540947 */ /* 0x000fea0003800000 */
[----:B------:R-:W-:-:S13]  /*1e70*/  LOP3.LUT P0, RZ, R19, 0x7fffffff, R0, 0xc8, !PT ;  /* 0x7fffffff13ff7812 */ /* 0x000fda000780c800 */
[----:B------:R-:W-:Y:S05]  /*1e80*/  @!P0 BRA `(.L_x_41) ;  /* 0x0000000400448947 */ /* 0x000fea0003800000 */
[C---:B------:R-:W-:Y:S02]  /*1e90*/  FSETP.NEU.FTZ.AND P3, PT, |R0|.reuse, +INF , PT ;  /* 0x7f8000000000780b */ /* 0x040fe40003f7d200 */
[----:B------:R-:W-:Y:S02]  /*1ea0*/  FSETP.NEU.FTZ.AND P1, PT, |R3|, +INF , PT ;  /* 0x7f8000000300780b */ /* 0x000fe40003f3d200 */
[----:B------:R-:W-:-:S11]  /*1eb0*/  FSETP.NEU.FTZ.AND P0, PT, |R0|, +INF , PT ;  /* 0x7f8000000000780b */ /* 0x000fd60003f1d200 */
[----:B------:R-:W-:Y:S05]  /*1ec0*/  @!P1 BRA !P3, `(.L_x_41) ;  /* 0x0000000400349947 */ /* 0x000fea0005800000 */
[----:B------:R-:W-:-:S04]  /*1ed0*/  LOP3.LUT P3, RZ, R0, 0x7fffffff, RZ, 0xc0, !PT ;  /* 0x7fffffff00ff7812 */ /* 0x000fc8000786c0ff */
[----:B------:R-:W-:-:S13]  /*1ee0*/  PLOP3.LUT P1, PT, P1, P3, PT, 0x2f, 0xf2 ;  /* 0x0000000000f2781c */ /* 0x000fda0000f26577 */
[----:B------:R-:W-:Y:S05]  /*1ef0*/  @P1 BRA `(.L_x_42) ;  /* 0x0000000400201947 */ /* 0x000fea0003800000 */
[----:B------:R-:W-:-:S04]  /*1f00*/  LOP3.LUT P1, RZ, R19, 0x7fffffff, RZ, 0xc0, !PT ;  /* 0x7fffffff13ff7812 */ /* 0x000fc8000782c0ff */
[----:B------:R-:W-:-:S13]  /*1f10*/  PLOP3.LUT P0, PT, P0, P1, PT, 0x2f, 0xf2 ;  /* 0x0000000000f2781c */ /* 0x000fda0000702577 */
[----:B------:R-:W-:Y:S05]  /*1f20*/  @P0 BRA `(.L_x_43) ;  /* 0x0000000400080947 */ /* 0x000fea0003800000 */
[----:B------:R-:W-:-:S05]  /*1f30*/  VIADD R8, R16, 0xffffffff ;  /* 0xffffffff10087836 */ /* 0x000fca0000000000 */
[----:B------:R-:W-:Y:S01]  /*1f40*/  ISETP.GE.AND P0, PT, R8, RZ, PT ;  /* 0x000000ff0800720c */ /* 0x000fe20003f06270 */
[----:B------:R-:W-:-:S05]  /*1f50*/  VIADD R8, R6, 0xffffffff ;  /* 0xffffffff06087836 */ /* 0x000fca0000000000 */
[----:B------:R-:W-:-:S07]  /*1f60*/  ISETP.GE.AND P1, PT, R8, RZ, PT ;  /* 0x000000ff0800720c */ /* 0x000fce0003f26270 */
[----:B------:R-:W-:Y:S01]  /*1f70*/  @P0 MOV R8, RZ ;  /* 0x000000ff00080202 */ /* 0x000fe20000000f00 */
[----:B------:R-:W-:Y:S02]  /*1f80*/  @!P0 IMAD.MOV.U32 R8, RZ, RZ, -0x40 ;  /* 0xffffffc0ff088424 */ /* 0x000fe400078e00ff */
[----:B------:R-:W-:-:S03]  /*1f90*/  @!P0 FFMA R0, R0, 1.84467440737095516160e+19, RZ ;  /* 0x5f80000000008823 */ /* 0x000fc600000000ff */
[----:B------:R-:W-:Y:S01]  /*1fa0*/  @!P1 FFMA R19, R3, 1.84467440737095516160e+19, RZ ;  /* 0x5f80000003139823 */ /* 0x000fe200000000ff */
[----:B------:R-:W-:-:S07]  /*1fb0*/  @!P1 VIADD R8, R8, 0x40 ;  /* 0x0000004008089836 */ /* 0x000fce0000000000 */
.L_x_39:
[----:B------:R-:W-:Y:S01]  /*1fc0*/  LEA R20, R6, 0xc0800000, 0x17 ;  /* 0xc080000006147811 */ /* 0x000fe200078eb8ff */
[----:B------:R-:W-:Y:S01]  /*1fd0*/  VIADD R21, R16, 0xffffff81 ;  /* 0xffffff8110157836 */ /* 0x000fe20000000000 */
[----:B------:R-:W-:Y:S02]  /*1fe0*/  BSSY.RECONVERGENT B3, `(.L_x_44) ;  /* 0x0000035000037945 */ /* 0x000fe40003800200 */
[----:B------:R-:W-:Y:S01]  /*1ff0*/  IADD3 R20, PT, PT, -R20, R19, RZ ;  /* 0x0000001314147210 */ /* 0x000fe20007ffe1ff */
[C---:B------:R-:W-:Y:S01]  /*2000*/  IMAD R0, R21.reuse, -0x800000, R0 ;  /* 0xff80000015007824 */ /* 0x040fe200078e0200 */
[----:B------:R-:W-:Y:S02]  /*2010*/  IADD3 R21, PT, PT, R21, 0x7f, -R6 ;  /* 0x0000007f15157810 */ /* 0x000fe40007ffe806 */
[----:B------:R-:W0:Y:S01]  /*2020*/  MUFU.RCP R18, R20 ;  /* 0x0000001400127308 */ /* 0x000e220000001000 */
[----:B------:R-:W-:Y:S02]  /*2030*/  FADD.FTZ R19, -R20, -RZ ;  /* 0x800000ff14137221 */ /* 0x000fe40000010100 */
[----:B------:R-:W-:-:S02]  /*2040*/  IMAD.IADD R21, R21, 0x1, R8 ;  /* 0x0000000115157824 */ /* 0x000fc400078e0208 */
[----:B0-----:R-:W-:-:S04]  /*2050*/  FFMA R23, R18, R19, 1 ;  /* 0x3f80000012177423 */ /* 0x001fc80000000013 */
[----:B------:R-:W-:-:S04]  /*2060*/  FFMA R23, R18, R23, R18 ;  /* 0x0000001712177223 */ /* 0x000fc80000000012 */
[----:B------:R-:W-:-:S04]  /*2070*/  FFMA R16, R0, R23, RZ ;  /* 0x0000001700107223 */ /* 0x000fc800000000ff */
[----:B------:R-:W-:-:S04]  /*2080*/  FFMA R18, R19, R16, R0 ;  /* 0x0000001013127223 */ /* 0x000fc80000000000 */
[----:B------:R-:W-:-:S04]  /*2090*/  FFMA R18, R23, R18, R16 ;  /* 0x0000001217127223 */ /* 0x000fc80000000010 */
[----:B------:R-:W-:-:S04]  /*20a0*/  FFMA R19, R19, R18, R0 ;  /* 0x0000001213137223 */ /* 0x000fc80000000000 */
[----:B------:R-:W-:-:S05]  /*20b0*/  FFMA R0, R23, R19, R18 ;  /* 0x0000001317007223 */ /* 0x000fca0000000012 */
[----:B------:R-:W-:-:S04]  /*20c0*/  SHF.R.U32.HI R6, RZ, 0x17, R0 ;  /* 0x00000017ff067819 */ /* 0x000fc80000011600 */
[----:B------:R-:W-:-:S04]  /*20d0*/  LOP3.LUT R6, R6, 0xff, RZ, 0xc0, !PT ;  /* 0x000000ff06067812 */ /* 0x000fc800078ec0ff */
[----:B------:R-:W-:-:S05]  /*20e0*/  IADD3 R6, PT, PT, R6, R21, RZ ;  /* 0x0000001506067210 */ /* 0x000fca0007ffe0ff */
[----:B------:R-:W-:-:S05]  /*20f0*/  VIADD R8, R6, 0xffffffff ;  /* 0xffffffff06087836 */ /* 0x000fca0000000000 */
[----:B------:R-:W-:-:S13]  /*2100*/  ISETP.GE.U32.AND P0, PT, R8, 0xfe, PT ;  /* 0x000000fe0800780c */ /* 0x000fda0003f06070 */
[----:B------:R-:W-:Y:S05]  /*2110*/  @!P0 BRA `(.L_x_45) ;  /* 0x0000000000808947 */ /* 0x000fea0003800000 */
[----:B------:R-:W-:-:S13]  /*2120*/  ISETP.GT.AND P0, PT, R6, 0xfe, PT ;  /* 0x000000fe0600780c */ /* 0x000fda0003f04270 */
[----:B------:R-:W-:Y:S05]  /*2130*/  @P0 BRA `(.L_x_46) ;  /* 0x00000000006c0947 */ /* 0x000fea0003800000 */
[----:B------:R-:W-:-:S13]  /*2140*/  ISETP.GE.AND P0, PT, R6, 0x1, PT ;  /* 0x000000010600780c */ /* 0x000fda0003f06270 */
[----:B------:R-:W-:Y:S05]  /*2150*/  @P0 BRA `(.L_x_47) ;  /* 0x0000000000740947 */ /* 0x000fea0003800000 */
[----:B------:R-:W-:Y:S02]  /*2160*/  ISETP.GE.AND P0, PT, R6, -0x18, PT ;  /* 0xffffffe80600780c */ /* 0x000fe40003f06270 */
[----:B------:R-:W-:-:S11]  /*2170*/  LOP3.LUT R0, R0, 0x80000000, RZ, 0xc0, !PT ;  /* 0x8000000000007812 */ /* 0x000fd600078ec0ff */
[----:B------:R-:W-:Y:S05]  /*2180*/  @!P0 BRA `(.L_x_47) ;  /* 0x0000000000688947 */ /* 0x000fea0003800000 */
[CCC-:B------:R-:W-:Y:S01]  /*2190*/  FFMA.RZ R8, R23.reuse, R19.reuse, R18.reuse ;  /* 0x0000001317087223 */ /* 0x1c0fe2000000c012 */
[CCC-:B------:R-:W-:Y:S01]  /*21a0*/  FFMA.RP R16, R23.reuse, R19.reuse, R18.reuse ;  /* 0x0000001317107223 */ /* 0x1c0fe20000008012 */
[----:B------:R-:W-:Y:S01]  /*21b0*/  FFMA.RM R19, R23, R19, R18 ;  /* 0x0000001317137223 */ /* 0x000fe20000004012 */
[C---:B------:R-:W-:Y:S01]  /*21c0*/  VIADD R18, R6.reuse, 0x20 ;  /* 0x0000002006127836 */ /* 0x040fe20000000000 */
[----:B------:R-:W-:Y:S02]  /*21d0*/  ISETP.NE.AND P3, PT, R6, RZ, PT ;  /* 0x000000ff0600720c */ /* 0x000fe40003f65270 */
[----:B------:R-:W-:Y:S02]  /*21e0*/  LOP3.LUT R8, R8, 0x7fffff, RZ, 0xc0, !PT ;  /* 0x007fffff08087812 */ /* 0x000fe400078ec0ff */
[----:B------:R-:W-:Y:S02]  /*21f0*/  ISETP.NE.AND P1, PT, R6, RZ, PT ;  /* 0x000000ff0600720c */ /* 0x000fe40003f25270 */
[----:B------:R-:W-:-:S02]  /*2200*/  LOP3.LUT R21, R8, 0x800000, RZ, 0xfc, !PT ;  /* 0x0080000008157812 */ /* 0x000fc400078efcff */
[----:B------:R-:W-:Y:S02]  /*2210*/  IADD3 R6, PT, PT, -R6, RZ, RZ ;  /* 0x000000ff06067210 */ /* 0x000fe40007ffe1ff */
[----:B------:R-:W-:Y:S02]  /*2220*/  SHF.L.U32 R18, R21, R18, RZ ;  /* 0x0000001215127219 */ /* 0x000fe400000006ff */
[----:B------:R-:W-:Y:S02]  /*2230*/  FSETP.NEU.FTZ.AND P0, PT, R16, R19, PT ;  /* 0x000000131000720b */ /* 0x000fe40003f1d000 */
[----:B------:R-:W-:Y:S02]  /*2240*/  SEL R6, R6, RZ, P3 ;  /* 0x000000ff06067207 */ /* 0x000fe40001800000 */
[----:B------:R-:W-:Y:S02]  /*2250*/  ISETP.NE.AND P1, PT, R18, RZ, P1 ;  /* 0x000000ff1200720c */ /* 0x000fe40000f25270 */
[----:B------:R-:W-:-:S02]  /*2260*/  SHF.R.U32.HI R21, RZ, R6, R21 ;  /* 0x00000006ff157219 */ /* 0x000fc40000011615 */
[----:B------:R-:W-:Y:S02]  /*2270*/  PLOP3.LUT P0, PT, P0, P1, PT, 0xf8, 0x8f ;  /* 0x00000000008f781c */ /* 0x000fe40000703f70 */
[----:B------:R-:W-:Y:S02]  /*2280*/  SHF.R.U32.HI R6, RZ, 0x1, R21 ;  /* 0x00000001ff067819 */ /* 0x000fe40000011615 */
[----:B------:R-:W-:-:S04]  /*2290*/  SEL R19, RZ, 0x1, !P0 ;  /* 0x00000001ff137807 */ /* 0x000fc80004000000 */
[----:B------:R-:W-:-:S04]  /*22a0*/  LOP3.LUT R8, R19, 0x1, R6, 0xf8, !PT ;  /* 0x0000000113087812 */ /* 0x000fc800078ef806 */
[----:B------:R-:W-:-:S05]  /*22b0*/  LOP3.LUT R21, R8, R21, RZ, 0xc0, !PT ;  /* 0x0000001508157212 */ /* 0x000fca00078ec0ff */
[----:B------:R-:W-:-:S05]  /*22c0*/  IMAD.IADD R21, R6, 0x1, R21 ;  /* 0x0000000106157824 */ /* 0x000fca00078e0215 */
[----:B------:R-:W-:Y:S01]  /*22d0*/  LOP3.LUT R0, R21, R0, RZ, 0xfc, !PT ;  /* 0x0000000015007212 */ /* 0x000fe200078efcff */
[----:B------:R-:W-:Y:S06]  /*22e0*/  BRA `(.L_x_47) ;  /* 0x0000000000107947 */ /* 0x000fec0003800000 */
.L_x_46:
[----:B------:R-:W-:-:S04]  /*22f0*/  LOP3.LUT R0, R0, 0x80000000, RZ, 0xc0, !PT ;  /* 0x8000000000007812 */ /* 0x000fc800078ec0ff */
[----:B------:R-:W-:Y:S01]  /*2300*/  LOP3.LUT R0, R0, 0x7f800000, RZ, 0xfc, !PT ;  /* 0x7f80000000007812 */ /* 0x000fe200078efcff */
[----:B------:R-:W-:Y:S06]  /*2310*/  BRA `(.L_x_47) ;  /* 0x0000000000047947 */ /* 0x000fec0003800000 */
.L_x_45:
[----:B------:R-:W-:-:S07]  /*2320*/  IMAD R0, R21, 0x800000, R0 ;  /* 0x0080000015007824 */ /* 0x000fce00078e0200 */
.L_x_47:
[----:B------:R-:W-:Y:S05]  /*2330*/  BSYNC.RECONVERGENT B3 ;  /* 0x0000000000037941 */ /* 0x000fea0003800200 */
.L_x_44:
[----:B------:R-:W-:Y:S05]  /*2340*/  BRA `(.L_x_48) ;  /* 0x0000000000207947 */ /* 0x000fea0003800000 */
.L_x_43:
[----:B------:R-:W-:-:S04]  /*2350*/  LOP3.LUT R0, R19, 0x80000000, R0, 0x48, !PT ;  /* 0x8000000013007812 */ /* 0x000fc800078e4800 */
[----:B------:R-:W-:Y:S01]  /*2360*/  LOP3.LUT R0, R0, 0x7f800000, RZ, 0xfc, !PT ;  /* 0x7f80000000007812 */ /* 0x000fe200078efcff */
[----:B------:R-:W-:Y:S06]  /*2370*/  BRA `(.L_x_48) ;  /* 0x0000000000147947 */ /* 0x000fec0003800000 */
.L_x_42:
[----:B------:R-:W-:Y:S01]  /*2380*/  LOP3.LUT R0, R19, 0x80000000, R0, 0x48, !PT ;  /* 0x8000000013007812 */ /* 0x000fe200078e4800 */
[----:B------:R-:W-:Y:S06]  /*2390*/  BRA `(.L_x_48) ;  /* 0x00000000000c7947 */ /* 0x000fec0003800000 */
.L_x_41:
[----:B------:R-:W0:Y:S01]  /*23a0*/  MUFU.RSQ R0, -QNAN ;  /* 0xffc0000000007908 */ /* 0x000e220000001400 */
[----:B------:R-:W-:Y:S05]  /*23b0*/  BRA `(.L_x_48) ;  /* 0x0000000000047947 */ /* 0x000fea0003800000 */
.L_x_40:
[----:B------:R-:W-:-:S07]  /*23c0*/  FADD.FTZ R0, R0, R3 ;  /* 0x0000000300007221 */ /* 0x000fce0000010000 */
.L_x_48:
[----:B------:R-:W-:Y:S05]  /*23d0*/  BSYNC.RECONVERGENT B2 ;  /* 0x0000000000027941 */ /* 0x000fea0003800200 */
.L_x_38:
[----:B------:R-:W-:Y:S02]  /*23e0*/  HFMA2 R19, -RZ, RZ, 0, 0 ;  /* 0x00000000ff137431 */ /* 0x000fe400000001ff */
[----:B------:R-:W-:Y:S01]  /*23f0*/  IMAD.MOV.U32 R18, RZ, RZ, R2 ;  /* 0x000000ffff127224 */ /* 0x000fe200078e0002 */
[----:B0-----:R-:W-:-:S03]  /*2400*/  MOV R21, R0 ;  /* 0x0000000000157202 */ /* 0x001fc60000000f00 */
[----:B------:R-:W-:Y:S05]  /*2410*/  RET.REL.NODEC R18 `(_Z14softmax_kernelILi16ELi512EEvRAT__AT0__fS2_) ;  /* 0xffffffd812f87950 */ /* 0x000fea0003c3ffff */
.L_x_49:
[----:B------:R-:W-:-:S00]  /*2420*/  BRA `(.L_x_49) ;  /* 0xfffffffc00fc7947 */ /* 0x000fc0000383ffff */
[----:B------:R-:W-:-:S00]  /*2430*/  NOP ;  /* 0x0000000000007918 */ /* 0x000fc00000000000 */
        /* <DEDUP_REMOVED lines=12> */
.L_x_50:


//--------------------- .nv.shared._Z14softmax_kernelILi16ELi512EEvRAT__AT0__fS2_ --------------------------
	.section	.nv.shared._Z14softmax_kernelILi16ELi512EEvRAT__AT0__fS2_,"aw",@nobits
	.sectionflags	@""
	.align	16
	.zero		1024


//--------------------- .nv.shared.reserved.0     --------------------------
	.section	.nv.shared.reserved.0,"aw",@nobits
	.weak		__nv_reservedSMEM_offset_0_alias
	.size		__nv_reservedSMEM_offset_0_alias, 0, 64
	.other		__nv_reservedSMEM_offset_0_alias,@"STO_CUDA_RESERVED_SHARED STV_DEFAULT"
__nv_reservedSMEM_offset_0_alias:
	.zero		0
	.zero		64


//--------------------- .nv.constant0._Z14softmax_kernelILi16ELi512EEvRAT__AT0__fS2_ --------------------------
	.section	.nv.constant0._Z14softmax_kernelILi16ELi512EEvRAT__AT0__fS2_,"a",@progbits
	.sectionflags	@""
	.align	4
.nv.constant0._Z14softmax_kernelILi16ELi512EEvRAT__AT0__fS2_:
	.zero		912


//--------------------- SYMBOLS --------------------------

	.type		.nv.reservedSmem.offset0,@object
	.size		.nv.reservedSmem.offset0,0x4
	.type		.nv.reservedSmem.cap,@object
	.size		.nv.reservedSmem.cap,0x4
